//
// Generated by NVIDIA NVVM Compiler
//
// Compiler Build ID: CL-36424714
// Cuda compilation tools, release 13.0, V13.0.88
// Based on NVVM 20.0.0
//

.version 9.0
.target sm_100
.address_size 64

	// .globl	_Z28classify_paired_reads_kernelPKcS0_PKjS2_S2_S2_PKbPK19GPUCompactHashTablePK12TaxonomyNodeS2_PjSB_SB_P24PairedReadClassificationi20ClassificationParams
.global .align 1 .b8 _ZN34_INTERNAL_c278ad16_4_k_cu_38e401f24cuda3std3__45__cpo5beginE[1];
.global .align 1 .b8 _ZN34_INTERNAL_c278ad16_4_k_cu_38e401f24cuda3std3__45__cpo3endE[1];
.global .align 1 .b8 _ZN34_INTERNAL_c278ad16_4_k_cu_38e401f24cuda3std3__45__cpo6cbeginE[1];
.global .align 1 .b8 _ZN34_INTERNAL_c278ad16_4_k_cu_38e401f24cuda3std3__45__cpo4cendE[1];
.global .align 1 .b8 _ZN34_INTERNAL_c278ad16_4_k_cu_38e401f24cuda3std3__45__cpo6rbeginE[1];
.global .align 1 .b8 _ZN34_INTERNAL_c278ad16_4_k_cu_38e401f24cuda3std3__45__cpo4rendE[1];
.global .align 1 .b8 _ZN34_INTERNAL_c278ad16_4_k_cu_38e401f24cuda3std3__45__cpo7crbeginE[1];
.global .align 1 .b8 _ZN34_INTERNAL_c278ad16_4_k_cu_38e401f24cuda3std3__45__cpo5crendE[1];
.global .align 1 .b8 _ZN34_INTERNAL_c278ad16_4_k_cu_38e401f24cuda3std3__436_GLOBAL__N__c278ad16_4_k_cu_38e401f26ignoreE[1];
.global .align 1 .b8 _ZN34_INTERNAL_c278ad16_4_k_cu_38e401f24cuda3std3__419piecewise_constructE[1];
.global .align 1 .b8 _ZN34_INTERNAL_c278ad16_4_k_cu_38e401f24cuda3std3__48in_placeE[1];
.global .align 1 .b8 _ZN34_INTERNAL_c278ad16_4_k_cu_38e401f24cuda3std3__420unreachable_sentinelE[1];
.global .align 1 .b8 _ZN34_INTERNAL_c278ad16_4_k_cu_38e401f24cuda3std3__47nulloptE[1];
.global .align 1 .b8 _ZN34_INTERNAL_c278ad16_4_k_cu_38e401f24cuda3std3__48unexpectE[1];
.global .align 1 .b8 _ZN34_INTERNAL_c278ad16_4_k_cu_38e401f24cuda3std6ranges3__45__cpo4swapE[1];
.global .align 1 .b8 _ZN34_INTERNAL_c278ad16_4_k_cu_38e401f24cuda3std6ranges3__45__cpo9iter_moveE[1];
.global .align 1 .b8 _ZN34_INTERNAL_c278ad16_4_k_cu_38e401f24cuda3std6ranges3__45__cpo5beginE[1];
.global .align 1 .b8 _ZN34_INTERNAL_c278ad16_4_k_cu_38e401f24cuda3std6ranges3__45__cpo3endE[1];
.global .align 1 .b8 _ZN34_INTERNAL_c278ad16_4_k_cu_38e401f24cuda3std6ranges3__45__cpo6cbeginE[1];
.global .align 1 .b8 _ZN34_INTERNAL_c278ad16_4_k_cu_38e401f24cuda3std6ranges3__45__cpo4cendE[1];
.global .align 1 .b8 _ZN34_INTERNAL_c278ad16_4_k_cu_38e401f24cuda3std6ranges3__45__cpo7advanceE[1];
.global .align 1 .b8 _ZN34_INTERNAL_c278ad16_4_k_cu_38e401f24cuda3std6ranges3__45__cpo9iter_swapE[1];
.global .align 1 .b8 _ZN34_INTERNAL_c278ad16_4_k_cu_38e401f24cuda3std6ranges3__45__cpo4nextE[1];
.global .align 1 .b8 _ZN34_INTERNAL_c278ad16_4_k_cu_38e401f24cuda3std6ranges3__45__cpo4prevE[1];
.global .align 1 .b8 _ZN34_INTERNAL_c278ad16_4_k_cu_38e401f24cuda3std6ranges3__45__cpo4dataE[1];
.global .align 1 .b8 _ZN34_INTERNAL_c278ad16_4_k_cu_38e401f24cuda3std6ranges3__45__cpo5cdataE[1];
.global .align 1 .b8 _ZN34_INTERNAL_c278ad16_4_k_cu_38e401f24cuda3std6ranges3__45__cpo4sizeE[1];
.global .align 1 .b8 _ZN34_INTERNAL_c278ad16_4_k_cu_38e401f24cuda3std6ranges3__45__cpo5ssizeE[1];
.global .align 1 .b8 _ZN34_INTERNAL_c278ad16_4_k_cu_38e401f24cuda3std6ranges3__45__cpo8distanceE[1];
.global .align 1 .b8 _ZN34_INTERNAL_c278ad16_4_k_cu_38e401f26thrust24THRUST_300001_SM_1000_NS8cuda_cub3parE[1];
.global .align 1 .b8 _ZN34_INTERNAL_c278ad16_4_k_cu_38e401f26thrust24THRUST_300001_SM_1000_NS8cuda_cub10par_nosyncE[1];
.global .align 1 .b8 _ZN34_INTERNAL_c278ad16_4_k_cu_38e401f26thrust24THRUST_300001_SM_1000_NS6system6detail10sequential3seqE[1];
.global .align 1 .b8 _ZN34_INTERNAL_c278ad16_4_k_cu_38e401f26thrust24THRUST_300001_SM_1000_NS12placeholders2_1E[1];
.global .align 1 .b8 _ZN34_INTERNAL_c278ad16_4_k_cu_38e401f26thrust24THRUST_300001_SM_1000_NS12placeholders2_2E[1];
.global .align 1 .b8 _ZN34_INTERNAL_c278ad16_4_k_cu_38e401f26thrust24THRUST_300001_SM_1000_NS12placeholders2_3E[1];
.global .align 1 .b8 _ZN34_INTERNAL_c278ad16_4_k_cu_38e401f26thrust24THRUST_300001_SM_1000_NS12placeholders2_4E[1];
.global .align 1 .b8 _ZN34_INTERNAL_c278ad16_4_k_cu_38e401f26thrust24THRUST_300001_SM_1000_NS12placeholders2_5E[1];
.global .align 1 .b8 _ZN34_INTERNAL_c278ad16_4_k_cu_38e401f26thrust24THRUST_300001_SM_1000_NS12placeholders2_6E[1];
.global .align 1 .b8 _ZN34_INTERNAL_c278ad16_4_k_cu_38e401f26thrust24THRUST_300001_SM_1000_NS12placeholders2_7E[1];
.global .align 1 .b8 _ZN34_INTERNAL_c278ad16_4_k_cu_38e401f26thrust24THRUST_300001_SM_1000_NS12placeholders2_8E[1];
.global .align 1 .b8 _ZN34_INTERNAL_c278ad16_4_k_cu_38e401f26thrust24THRUST_300001_SM_1000_NS12placeholders2_9E[1];
.global .align 1 .b8 _ZN34_INTERNAL_c278ad16_4_k_cu_38e401f26thrust24THRUST_300001_SM_1000_NS12placeholders3_10E[1];
.global .align 1 .b8 _ZN34_INTERNAL_c278ad16_4_k_cu_38e401f26thrust24THRUST_300001_SM_1000_NS3seqE[1];

.visible .entry _Z28classify_paired_reads_kernelPKcS0_PKjS2_S2_S2_PKbPK19GPUCompactHashTablePK12TaxonomyNodeS2_PjSB_SB_P24PairedReadClassificationi20ClassificationParams(
	.param .u64 .ptr .align 1 _Z28classify_paired_reads_kernelPKcS0_PKjS2_S2_S2_PKbPK19GPUCompactHashTablePK12TaxonomyNodeS2_PjSB_SB_P24PairedReadClassificationi20ClassificationParams_param_0,
	.param .u64 .ptr .align 1 _Z28classify_paired_reads_kernelPKcS0_PKjS2_S2_S2_PKbPK19GPUCompactHashTablePK12TaxonomyNodeS2_PjSB_SB_P24PairedReadClassificationi20ClassificationParams_param_1,
	.param .u64 .ptr .align 1 _Z28classify_paired_reads_kernelPKcS0_PKjS2_S2_S2_PKbPK19GPUCompactHashTablePK12TaxonomyNodeS2_PjSB_SB_P24PairedReadClassificationi20ClassificationParams_param_2,
	.param .u64 .ptr .align 1 _Z28classify_paired_reads_kernelPKcS0_PKjS2_S2_S2_PKbPK19GPUCompactHashTablePK12TaxonomyNodeS2_PjSB_SB_P24PairedReadClassificationi20ClassificationParams_param_3,
	.param .u64 .ptr .align 1 _Z28classify_paired_reads_kernelPKcS0_PKjS2_S2_S2_PKbPK19GPUCompactHashTablePK12TaxonomyNodeS2_PjSB_SB_P24PairedReadClassificationi20ClassificationParams_param_4,
	.param .u64 .ptr .align 1 _Z28classify_paired_reads_kernelPKcS0_PKjS2_S2_S2_PKbPK19GPUCompactHashTablePK12TaxonomyNodeS2_PjSB_SB_P24PairedReadClassificationi20ClassificationParams_param_5,
	.param .u64 .ptr .align 1 _Z28classify_paired_reads_kernelPKcS0_PKjS2_S2_S2_PKbPK19GPUCompactHashTablePK12TaxonomyNodeS2_PjSB_SB_P24PairedReadClassificationi20ClassificationParams_param_6,
	.param .u64 .ptr .align 1 _Z28classify_paired_reads_kernelPKcS0_PKjS2_S2_S2_PKbPK19GPUCompactHashTablePK12TaxonomyNodeS2_PjSB_SB_P24PairedReadClassificationi20ClassificationParams_param_7,
	.param .u64 .ptr .align 1 _Z28classify_paired_reads_kernelPKcS0_PKjS2_S2_S2_PKbPK19GPUCompactHashTablePK12TaxonomyNodeS2_PjSB_SB_P24PairedReadClassificationi20ClassificationParams_param_8,
	.param .u64 .ptr .align 1 _Z28classify_paired_reads_kernelPKcS0_PKjS2_S2_S2_PKbPK19GPUCompactHashTablePK12TaxonomyNodeS2_PjSB_SB_P24PairedReadClassificationi20ClassificationParams_param_9,
	.param .u64 .ptr .align 1 _Z28classify_paired_reads_kernelPKcS0_PKjS2_S2_S2_PKbPK19GPUCompactHashTablePK12TaxonomyNodeS2_PjSB_SB_P24PairedReadClassificationi20ClassificationParams_param_10,
	.param .u64 .ptr .align 1 _Z28classify_paired_reads_kernelPKcS0_PKjS2_S2_S2_PKbPK19GPUCompactHashTablePK12TaxonomyNodeS2_PjSB_SB_P24PairedReadClassificationi20ClassificationParams_param_11,
	.param .u64 .ptr .align 1 _Z28classify_paired_reads_kernelPKcS0_PKjS2_S2_S2_PKbPK19GPUCompactHashTablePK12TaxonomyNodeS2_PjSB_SB_P24PairedReadClassificationi20ClassificationParams_param_12,
	.param .u64 .ptr .align 1 _Z28classify_paired_reads_kernelPKcS0_PKjS2_S2_S2_PKbPK19GPUCompactHashTablePK12TaxonomyNodeS2_PjSB_SB_P24PairedReadClassificationi20ClassificationParams_param_13,
	.param .u32 _Z28classify_paired_reads_kernelPKcS0_PKjS2_S2_S2_PKbPK19GPUCompactHashTablePK12TaxonomyNodeS2_PjSB_SB_P24PairedReadClassificationi20ClassificationParams_param_14,
	.param .align 4 .b8 _Z28classify_paired_reads_kernelPKcS0_PKjS2_S2_S2_PKbPK19GPUCompactHashTablePK12TaxonomyNodeS2_PjSB_SB_P24PairedReadClassificationi20ClassificationParams_param_15[40]
)
{
	.local .align 16 .b8 	__local_depot0[512];
	.reg .b64 	%SP;
	.reg .b64 	%SPL;
	.reg .pred 	%p<443>;
	.reg .b16 	%rs<25>;
	.reg .b32 	%r<1231>;
	.reg .b32 	%f<25>;
	.reg .b64 	%rd<536>;

	mov.u64 	%SPL, __local_depot0;
	ld.param.f32 	%f12, [_Z28classify_paired_reads_kernelPKcS0_PKjS2_S2_S2_PKbPK19GPUCompactHashTablePK12TaxonomyNodeS2_PjSB_SB_P24PairedReadClassificationi20ClassificationParams_param_15+32];
	ld.param.f32 	%f11, [_Z28classify_paired_reads_kernelPKcS0_PKjS2_S2_S2_PKbPK19GPUCompactHashTablePK12TaxonomyNodeS2_PjSB_SB_P24PairedReadClassificationi20ClassificationParams_param_15+28];
	ld.param.f32 	%f10, [_Z28classify_paired_reads_kernelPKcS0_PKjS2_S2_S2_PKbPK19GPUCompactHashTablePK12TaxonomyNodeS2_PjSB_SB_P24PairedReadClassificationi20ClassificationParams_param_15+12];
	ld.param.u32 	%r637, [_Z28classify_paired_reads_kernelPKcS0_PKjS2_S2_S2_PKbPK19GPUCompactHashTablePK12TaxonomyNodeS2_PjSB_SB_P24PairedReadClassificationi20ClassificationParams_param_15+8];
	ld.param.u32 	%r636, [_Z28classify_paired_reads_kernelPKcS0_PKjS2_S2_S2_PKbPK19GPUCompactHashTablePK12TaxonomyNodeS2_PjSB_SB_P24PairedReadClassificationi20ClassificationParams_param_15+4];
	ld.param.u32 	%r635, [_Z28classify_paired_reads_kernelPKcS0_PKjS2_S2_S2_PKbPK19GPUCompactHashTablePK12TaxonomyNodeS2_PjSB_SB_P24PairedReadClassificationi20ClassificationParams_param_15];
	ld.param.u64 	%rd113, [_Z28classify_paired_reads_kernelPKcS0_PKjS2_S2_S2_PKbPK19GPUCompactHashTablePK12TaxonomyNodeS2_PjSB_SB_P24PairedReadClassificationi20ClassificationParams_param_0];
	ld.param.u64 	%rd114, [_Z28classify_paired_reads_kernelPKcS0_PKjS2_S2_S2_PKbPK19GPUCompactHashTablePK12TaxonomyNodeS2_PjSB_SB_P24PairedReadClassificationi20ClassificationParams_param_1];
	ld.param.u64 	%rd115, [_Z28classify_paired_reads_kernelPKcS0_PKjS2_S2_S2_PKbPK19GPUCompactHashTablePK12TaxonomyNodeS2_PjSB_SB_P24PairedReadClassificationi20ClassificationParams_param_2];
	ld.param.u64 	%rd116, [_Z28classify_paired_reads_kernelPKcS0_PKjS2_S2_S2_PKbPK19GPUCompactHashTablePK12TaxonomyNodeS2_PjSB_SB_P24PairedReadClassificationi20ClassificationParams_param_3];
	ld.param.u64 	%rd117, [_Z28classify_paired_reads_kernelPKcS0_PKjS2_S2_S2_PKbPK19GPUCompactHashTablePK12TaxonomyNodeS2_PjSB_SB_P24PairedReadClassificationi20ClassificationParams_param_4];
	ld.param.u64 	%rd118, [_Z28classify_paired_reads_kernelPKcS0_PKjS2_S2_S2_PKbPK19GPUCompactHashTablePK12TaxonomyNodeS2_PjSB_SB_P24PairedReadClassificationi20ClassificationParams_param_5];
	ld.param.u64 	%rd119, [_Z28classify_paired_reads_kernelPKcS0_PKjS2_S2_S2_PKbPK19GPUCompactHashTablePK12TaxonomyNodeS2_PjSB_SB_P24PairedReadClassificationi20ClassificationParams_param_6];
	ld.param.u64 	%rd121, [_Z28classify_paired_reads_kernelPKcS0_PKjS2_S2_S2_PKbPK19GPUCompactHashTablePK12TaxonomyNodeS2_PjSB_SB_P24PairedReadClassificationi20ClassificationParams_param_7];
	ld.param.u64 	%rd120, [_Z28classify_paired_reads_kernelPKcS0_PKjS2_S2_S2_PKbPK19GPUCompactHashTablePK12TaxonomyNodeS2_PjSB_SB_P24PairedReadClassificationi20ClassificationParams_param_13];
	ld.param.u32 	%r644, [_Z28classify_paired_reads_kernelPKcS0_PKjS2_S2_S2_PKbPK19GPUCompactHashTablePK12TaxonomyNodeS2_PjSB_SB_P24PairedReadClassificationi20ClassificationParams_param_14];
	ld.param.u8 	%rs3, [_Z28classify_paired_reads_kernelPKcS0_PKjS2_S2_S2_PKbPK19GPUCompactHashTablePK12TaxonomyNodeS2_PjSB_SB_P24PairedReadClassificationi20ClassificationParams_param_15+24];
	cvta.to.global.u64 	%rd1, %rd121;
	add.u64 	%rd2, %SPL, 0;
	add.u64 	%rd3, %SPL, 128;
	add.u64 	%rd4, %SPL, 256;
	add.u64 	%rd5, %SPL, 384;
	mov.u32 	%r645, %ctaid.x;
	mov.u32 	%r646, %ntid.x;
	mov.u32 	%r647, %tid.x;
	mad.lo.s32 	%r3, %r645, %r646, %r647;
	setp.ge.s32 	%p4, %r3, %r644;
	@%p4 bra 	$L__BB0_535;
	cvta.to.global.u64 	%rd126, %rd115;
	cvta.to.global.u64 	%rd127, %rd116;
	cvta.to.global.u64 	%rd128, %rd117;
	cvta.to.global.u64 	%rd129, %rd118;
	cvta.to.global.u64 	%rd130, %rd119;
	cvta.to.global.u64 	%rd131, %rd120;
	cvta.to.global.u64 	%rd132, %rd113;
	cvta.to.global.u64 	%rd133, %rd114;
	cvt.s64.s32 	%rd134, %r3;
	mul.wide.s32 	%rd135, %r3, 4;
	add.s64 	%rd136, %rd126, %rd135;
	ld.global.u32 	%rd137, [%rd136];
	add.s64 	%rd6, %rd132, %rd137;
	add.s64 	%rd138, %rd127, %rd135;
	ld.global.u32 	%rd139, [%rd138];
	add.s64 	%rd7, %rd133, %rd139;
	add.s64 	%rd140, %rd128, %rd135;
	ld.global.u32 	%r5, [%rd140];
	add.s64 	%rd141, %rd129, %rd135;
	ld.global.u32 	%r6, [%rd141];
	add.s64 	%rd142, %rd130, %rd134;
	ld.global.u8 	%rs1, [%rd142];
	mul.wide.s32 	%rd143, %r3, 52;
	add.s64 	%rd8, %rd131, %rd143;
	mov.b32 	%r1022, 0;
	st.global.u32 	[%rd8], %r1022;
	st.global.u32 	[%rd8+4], %r1022;
	st.global.u32 	[%rd8+8], %r1022;
	st.global.u32 	[%rd8+12], %r1022;
	st.global.u32 	[%rd8+16], %r1022;
	st.global.u32 	[%rd8+20], %r1022;
	st.global.u32 	[%rd8+24], %r1022;
	st.global.u32 	[%rd8+28], %r1022;
	mov.b16 	%rs8, 0;
	st.global.u8 	[%rd8+32], %rs8;
	st.global.u32 	[%rd8+36], %r1022;
	st.global.u32 	[%rd8+40], %r1022;
	st.global.u32 	[%rd8+44], %r1022;
	st.global.u32 	[%rd8+48], %r1022;
	setp.lt.u32 	%p5, %r5, %r635;
	@%p5 bra 	$L__BB0_230;
	sub.s32 	%r7, %r5, %r635;
	setp.gt.u32 	%p6, %r7, 2147483646;
	@%p6 bra 	$L__BB0_230;
	sub.s32 	%r650, %r635, %r636;
	setp.gt.s32 	%p7, %r650, -1;
	add.s32 	%r8, %r637, 1;
	@%p7 bra 	$L__BB0_12;
	mov.b32 	%r1011, 0;
	mov.u32 	%r1012, %r1011;
$L__BB0_5:
	setp.lt.s32 	%p210, %r635, 1;
	@%p210 bra 	$L__BB0_10;
	mov.b32 	%r1013, 0;
$L__BB0_7:
	add.s32 	%r868, %r1013, %r1012;
	cvt.u64.u32 	%rd351, %r868;
	add.s64 	%rd352, %rd6, %rd351;
	ld.global.u8 	%rs15, [%rd352];
	add.s16 	%rs16, %rs15, -65;
	setp.gt.u16 	%p211, %rs16, 51;
	cvt.u64.u16 	%rd350, %rs16;
	@%p211 bra 	$L__BB0_11;
	cvt.u32.u64 	%r869, %rd350;
	mov.b64 	%rd353, 1;
	shl.b64 	%rd354, %rd353, %r869;
	and.b64  	%rd355, %rd354, 2252096166953029;
	setp.ne.s64 	%p212, %rd355, 0;
	@%p212 bra 	$L__BB0_9;
	bra.uni 	$L__BB0_11;
$L__BB0_9:
	add.s32 	%r1013, %r1013, 1;
	setp.ne.s32 	%p213, %r1013, %r635;
	@%p213 bra 	$L__BB0_7;
$L__BB0_10:
	add.s32 	%r1011, %r1011, 1;
	st.global.u32 	[%rd8+16], %r1011;
$L__BB0_11:
	add.s32 	%r15, %r1012, 1;
	setp.eq.s32 	%p214, %r1012, %r7;
	mov.b32 	%r1022, 0;
	mov.u32 	%r1012, %r15;
	@%p214 bra 	$L__BB0_230;
	bra.uni 	$L__BB0_5;
$L__BB0_12:
	setp.lt.s32 	%p8, %r637, 1;
	@%p8 bra 	$L__BB0_131;
	add.s32 	%r16, %r650, 1;
	mov.b32 	%r1021, 0;
	mov.u32 	%r1016, %r1021;
	mov.u32 	%r1022, %r1021;
$L__BB0_14:
	mov.u32 	%r18, %r1016;
	setp.lt.s32 	%p105, %r635, 1;
	@%p105 bra 	$L__BB0_19;
	mov.b32 	%r1018, 0;
$L__BB0_16:
	add.s32 	%r749, %r1018, %r18;
	cvt.u64.u32 	%rd236, %r749;
	add.s64 	%rd237, %rd6, %rd236;
	ld.global.u8 	%rs12, [%rd237];
	add.s16 	%rs13, %rs12, -65;
	setp.gt.u16 	%p106, %rs13, 51;
	cvt.u64.u16 	%rd235, %rs13;
	@%p106 bra 	$L__BB0_97;
	cvt.u32.u64 	%r750, %rd235;
	mov.b64 	%rd238, 1;
	shl.b64 	%rd239, %rd238, %r750;
	and.b64  	%rd240, %rd239, 2252096166953029;
	setp.ne.s64 	%p107, %rd240, 0;
	@%p107 bra 	$L__BB0_18;
	bra.uni 	$L__BB0_97;
$L__BB0_18:
	add.s32 	%r1018, %r1018, 1;
	setp.ne.s32 	%p108, %r1018, %r635;
	@%p108 bra 	$L__BB0_16;
$L__BB0_19:
	setp.lt.s32 	%p109, %r636, 1;
	add.s32 	%r1021, %r1021, 1;
	st.global.u32 	[%rd8+16], %r1021;
	mov.b64 	%rd501, 0;
	@%p109 bra 	$L__BB0_130;
	mov.b64 	%rd501, -1;
	mov.b32 	%r1023, 0;
$L__BB0_21:
	add.s32 	%r753, %r1023, %r18;
	cvt.u64.u32 	%rd11, %r753;
	mov.b64 	%rd490, 0;
	mov.b32 	%r1024, 0;
$L__BB0_22:
	cvt.u64.u32 	%rd245, %r1024;
	add.s64 	%rd246, %rd245, %rd11;
	add.s64 	%rd247, %rd6, %rd246;
	ld.global.u8 	%rs14, [%rd247];
	mov.b64 	%rd491, 0;
	setp.gt.s16 	%p110, %rs14, 96;
	@%p110 bra 	$L__BB0_100;
	setp.gt.s16 	%p116, %rs14, 70;
	@%p116 bra 	$L__BB0_98;
	setp.eq.s16 	%p119, %rs14, 65;
	@%p119 bra 	$L__BB0_108;
	setp.eq.s16 	%p120, %rs14, 67;
	@%p120 bra 	$L__BB0_103;
	bra.uni 	$L__BB0_129;
$L__BB0_26:
	shr.u64 	%rd277, %rd501, 32;
	cvt.u32.u64 	%r779, %rd501;
	cvt.u32.u64 	%r780, %rd277;
	xor.b32  	%r781, %r780, %r779;
	shl.b32 	%r782, %r781, 10;
	add.s32 	%r783, %r782, %r781;
	shr.u32 	%r784, %r783, 6;
	xor.b32  	%r785, %r784, %r783;
	shl.b32 	%r786, %r785, 3;
	add.s32 	%r787, %r786, %r785;
	shr.u32 	%r788, %r787, 11;
	xor.b32  	%r789, %r788, %r787;
	shl.b32 	%r790, %r789, 15;
	add.s32 	%r791, %r790, %r789;
	and.b32  	%r23, %r791, 2147483647;
	ld.global.u32 	%r24, [%rd1+12];
	and.b32  	%r25, %r24, %r23;
	ld.global.u32 	%r26, [%rd1+16];
	ld.global.u64 	%rd278, [%rd1];
	cvta.to.global.u64 	%rd9, %rd278;
	mul.wide.u32 	%rd279, %r25, 4;
	add.s64 	%rd280, %rd9, %rd279;
	ld.global.u32 	%r1019, [%rd280];
	setp.eq.s32 	%p134, %r1019, 0;
	@%p134 bra 	$L__BB0_97;
	shr.u32 	%r792, %r1019, %r26;
	shr.u32 	%r28, %r23, %r26;
	setp.eq.s32 	%p135, %r792, %r28;
	@%p135 bra 	$L__BB0_89;
	add.s32 	%r793, %r25, 1;
	and.b32  	%r29, %r24, %r793;
	mul.wide.u32 	%rd281, %r29, 4;
	add.s64 	%rd282, %rd9, %rd281;
	ld.global.u32 	%r1019, [%rd282];
	setp.eq.s32 	%p136, %r1019, 0;
	@%p136 bra 	$L__BB0_97;
	shr.u32 	%r794, %r1019, %r26;
	setp.eq.s32 	%p137, %r794, %r28;
	@%p137 bra 	$L__BB0_89;
	add.s32 	%r795, %r29, 1;
	and.b32  	%r31, %r24, %r795;
	mul.wide.u32 	%rd283, %r31, 4;
	add.s64 	%rd284, %rd9, %rd283;
	ld.global.u32 	%r1019, [%rd284];
	setp.eq.s32 	%p138, %r1019, 0;
	@%p138 bra 	$L__BB0_97;
	shr.u32 	%r796, %r1019, %r26;
	setp.eq.s32 	%p139, %r796, %r28;
	@%p139 bra 	$L__BB0_89;
	add.s32 	%r797, %r31, 1;
	and.b32  	%r33, %r24, %r797;
	mul.wide.u32 	%rd285, %r33, 4;
	add.s64 	%rd286, %rd9, %rd285;
	ld.global.u32 	%r1019, [%rd286];
	setp.eq.s32 	%p140, %r1019, 0;
	@%p140 bra 	$L__BB0_97;
	shr.u32 	%r798, %r1019, %r26;
	setp.eq.s32 	%p141, %r798, %r28;
	@%p141 bra 	$L__BB0_89;
	add.s32 	%r799, %r33, 1;
	and.b32  	%r35, %r24, %r799;
	mul.wide.u32 	%rd287, %r35, 4;
	add.s64 	%rd288, %rd9, %rd287;
	ld.global.u32 	%r1019, [%rd288];
	setp.eq.s32 	%p142, %r1019, 0;
	@%p142 bra 	$L__BB0_97;
	shr.u32 	%r800, %r1019, %r26;
	setp.eq.s32 	%p143, %r800, %r28;
	@%p143 bra 	$L__BB0_89;
	add.s32 	%r801, %r35, 1;
	and.b32  	%r37, %r24, %r801;
	mul.wide.u32 	%rd289, %r37, 4;
	add.s64 	%rd290, %rd9, %rd289;
	ld.global.u32 	%r1019, [%rd290];
	setp.eq.s32 	%p144, %r1019, 0;
	@%p144 bra 	$L__BB0_97;
	shr.u32 	%r802, %r1019, %r26;
	setp.eq.s32 	%p145, %r802, %r28;
	@%p145 bra 	$L__BB0_89;
	add.s32 	%r803, %r37, 1;
	and.b32  	%r39, %r24, %r803;
	mul.wide.u32 	%rd291, %r39, 4;
	add.s64 	%rd292, %rd9, %rd291;
	ld.global.u32 	%r1019, [%rd292];
	setp.eq.s32 	%p146, %r1019, 0;
	@%p146 bra 	$L__BB0_97;
	shr.u32 	%r804, %r1019, %r26;
	setp.eq.s32 	%p147, %r804, %r28;
	@%p147 bra 	$L__BB0_89;
	add.s32 	%r805, %r39, 1;
	and.b32  	%r41, %r24, %r805;
	mul.wide.u32 	%rd293, %r41, 4;
	add.s64 	%rd294, %rd9, %rd293;
	ld.global.u32 	%r1019, [%rd294];
	setp.eq.s32 	%p148, %r1019, 0;
	@%p148 bra 	$L__BB0_97;
	shr.u32 	%r806, %r1019, %r26;
	setp.eq.s32 	%p149, %r806, %r28;
	@%p149 bra 	$L__BB0_89;
	add.s32 	%r807, %r41, 1;
	and.b32  	%r43, %r24, %r807;
	mul.wide.u32 	%rd295, %r43, 4;
	add.s64 	%rd296, %rd9, %rd295;
	ld.global.u32 	%r1019, [%rd296];
	setp.eq.s32 	%p150, %r1019, 0;
	@%p150 bra 	$L__BB0_97;
	shr.u32 	%r808, %r1019, %r26;
	setp.eq.s32 	%p151, %r808, %r28;
	@%p151 bra 	$L__BB0_89;
	add.s32 	%r809, %r43, 1;
	and.b32  	%r45, %r24, %r809;
	mul.wide.u32 	%rd297, %r45, 4;
	add.s64 	%rd298, %rd9, %rd297;
	ld.global.u32 	%r1019, [%rd298];
	setp.eq.s32 	%p152, %r1019, 0;
	@%p152 bra 	$L__BB0_97;
	shr.u32 	%r810, %r1019, %r26;
	setp.eq.s32 	%p153, %r810, %r28;
	@%p153 bra 	$L__BB0_89;
	add.s32 	%r811, %r45, 1;
	and.b32  	%r47, %r24, %r811;
	mul.wide.u32 	%rd299, %r47, 4;
	add.s64 	%rd300, %rd9, %rd299;
	ld.global.u32 	%r1019, [%rd300];
	setp.eq.s32 	%p154, %r1019, 0;
	@%p154 bra 	$L__BB0_97;
	shr.u32 	%r812, %r1019, %r26;
	setp.eq.s32 	%p155, %r812, %r28;
	@%p155 bra 	$L__BB0_89;
	add.s32 	%r813, %r47, 1;
	and.b32  	%r49, %r24, %r813;
	mul.wide.u32 	%rd301, %r49, 4;
	add.s64 	%rd302, %rd9, %rd301;
	ld.global.u32 	%r1019, [%rd302];
	setp.eq.s32 	%p156, %r1019, 0;
	@%p156 bra 	$L__BB0_97;
	shr.u32 	%r814, %r1019, %r26;
	setp.eq.s32 	%p157, %r814, %r28;
	@%p157 bra 	$L__BB0_89;
	add.s32 	%r815, %r49, 1;
	and.b32  	%r51, %r24, %r815;
	mul.wide.u32 	%rd303, %r51, 4;
	add.s64 	%rd304, %rd9, %rd303;
	ld.global.u32 	%r1019, [%rd304];
	setp.eq.s32 	%p158, %r1019, 0;
	@%p158 bra 	$L__BB0_97;
	shr.u32 	%r816, %r1019, %r26;
	setp.eq.s32 	%p159, %r816, %r28;
	@%p159 bra 	$L__BB0_89;
	add.s32 	%r817, %r51, 1;
	and.b32  	%r53, %r24, %r817;
	mul.wide.u32 	%rd305, %r53, 4;
	add.s64 	%rd306, %rd9, %rd305;
	ld.global.u32 	%r1019, [%rd306];
	setp.eq.s32 	%p160, %r1019, 0;
	@%p160 bra 	$L__BB0_97;
	shr.u32 	%r818, %r1019, %r26;
	setp.eq.s32 	%p161, %r818, %r28;
	@%p161 bra 	$L__BB0_89;
	add.s32 	%r819, %r53, 1;
	and.b32  	%r55, %r24, %r819;
	mul.wide.u32 	%rd307, %r55, 4;
	add.s64 	%rd308, %rd9, %rd307;
	ld.global.u32 	%r1019, [%rd308];
	setp.eq.s32 	%p162, %r1019, 0;
	@%p162 bra 	$L__BB0_97;
	shr.u32 	%r820, %r1019, %r26;
	setp.eq.s32 	%p163, %r820, %r28;
	@%p163 bra 	$L__BB0_89;
	add.s32 	%r821, %r55, 1;
	and.b32  	%r57, %r24, %r821;
	mul.wide.u32 	%rd309, %r57, 4;
	add.s64 	%rd310, %rd9, %rd309;
	ld.global.u32 	%r1019, [%rd310];
	setp.eq.s32 	%p164, %r1019, 0;
	@%p164 bra 	$L__BB0_97;
	shr.u32 	%r822, %r1019, %r26;
	setp.eq.s32 	%p165, %r822, %r28;
	@%p165 bra 	$L__BB0_89;
	add.s32 	%r823, %r57, 1;
	and.b32  	%r59, %r24, %r823;
	mul.wide.u32 	%rd311, %r59, 4;
	add.s64 	%rd312, %rd9, %rd311;
	ld.global.u32 	%r1019, [%rd312];
	setp.eq.s32 	%p166, %r1019, 0;
	@%p166 bra 	$L__BB0_97;
	shr.u32 	%r824, %r1019, %r26;
	setp.eq.s32 	%p167, %r824, %r28;
	@%p167 bra 	$L__BB0_89;
	add.s32 	%r825, %r59, 1;
	and.b32  	%r61, %r24, %r825;
	mul.wide.u32 	%rd313, %r61, 4;
	add.s64 	%rd314, %rd9, %rd313;
	ld.global.u32 	%r1019, [%rd314];
	setp.eq.s32 	%p168, %r1019, 0;
	@%p168 bra 	$L__BB0_97;
	shr.u32 	%r826, %r1019, %r26;
	setp.eq.s32 	%p169, %r826, %r28;
	@%p169 bra 	$L__BB0_89;
	add.s32 	%r827, %r61, 1;
	and.b32  	%r63, %r24, %r827;
	mul.wide.u32 	%rd315, %r63, 4;
	add.s64 	%rd316, %rd9, %rd315;
	ld.global.u32 	%r1019, [%rd316];
	setp.eq.s32 	%p170, %r1019, 0;
	@%p170 bra 	$L__BB0_97;
	shr.u32 	%r828, %r1019, %r26;
	setp.eq.s32 	%p171, %r828, %r28;
	@%p171 bra 	$L__BB0_89;
	add.s32 	%r829, %r63, 1;
	and.b32  	%r65, %r24, %r829;
	mul.wide.u32 	%rd317, %r65, 4;
	add.s64 	%rd318, %rd9, %rd317;
	ld.global.u32 	%r1019, [%rd318];
	setp.eq.s32 	%p172, %r1019, 0;
	@%p172 bra 	$L__BB0_97;
	shr.u32 	%r830, %r1019, %r26;
	setp.eq.s32 	%p173, %r830, %r28;
	@%p173 bra 	$L__BB0_89;
	add.s32 	%r831, %r65, 1;
	and.b32  	%r67, %r24, %r831;
	mul.wide.u32 	%rd319, %r67, 4;
	add.s64 	%rd320, %rd9, %rd319;
	ld.global.u32 	%r1019, [%rd320];
	setp.eq.s32 	%p174, %r1019, 0;
	@%p174 bra 	$L__BB0_97;
	shr.u32 	%r832, %r1019, %r26;
	setp.eq.s32 	%p175, %r832, %r28;
	@%p175 bra 	$L__BB0_89;
	add.s32 	%r833, %r67, 1;
	and.b32  	%r69, %r24, %r833;
	mul.wide.u32 	%rd321, %r69, 4;
	add.s64 	%rd322, %rd9, %rd321;
	ld.global.u32 	%r1019, [%rd322];
	setp.eq.s32 	%p176, %r1019, 0;
	@%p176 bra 	$L__BB0_97;
	shr.u32 	%r834, %r1019, %r26;
	setp.eq.s32 	%p177, %r834, %r28;
	@%p177 bra 	$L__BB0_89;
	add.s32 	%r835, %r69, 1;
	and.b32  	%r71, %r24, %r835;
	mul.wide.u32 	%rd323, %r71, 4;
	add.s64 	%rd324, %rd9, %rd323;
	ld.global.u32 	%r1019, [%rd324];
	setp.eq.s32 	%p178, %r1019, 0;
	@%p178 bra 	$L__BB0_97;
	shr.u32 	%r836, %r1019, %r26;
	setp.eq.s32 	%p179, %r836, %r28;
	@%p179 bra 	$L__BB0_89;
	add.s32 	%r837, %r71, 1;
	and.b32  	%r73, %r24, %r837;
	mul.wide.u32 	%rd325, %r73, 4;
	add.s64 	%rd326, %rd9, %rd325;
	ld.global.u32 	%r1019, [%rd326];
	setp.eq.s32 	%p180, %r1019, 0;
	@%p180 bra 	$L__BB0_97;
	shr.u32 	%r838, %r1019, %r26;
	setp.eq.s32 	%p181, %r838, %r28;
	@%p181 bra 	$L__BB0_89;
	add.s32 	%r839, %r73, 1;
	and.b32  	%r75, %r24, %r839;
	mul.wide.u32 	%rd327, %r75, 4;
	add.s64 	%rd328, %rd9, %rd327;
	ld.global.u32 	%r1019, [%rd328];
	setp.eq.s32 	%p182, %r1019, 0;
	@%p182 bra 	$L__BB0_97;
	shr.u32 	%r840, %r1019, %r26;
	setp.eq.s32 	%p183, %r840, %r28;
	@%p183 bra 	$L__BB0_89;
	add.s32 	%r841, %r75, 1;
	and.b32  	%r77, %r24, %r841;
	mul.wide.u32 	%rd329, %r77, 4;
	add.s64 	%rd330, %rd9, %rd329;
	ld.global.u32 	%r1019, [%rd330];
	setp.eq.s32 	%p184, %r1019, 0;
	@%p184 bra 	$L__BB0_97;
	shr.u32 	%r842, %r1019, %r26;
	setp.eq.s32 	%p185, %r842, %r28;
	@%p185 bra 	$L__BB0_89;
	add.s32 	%r843, %r77, 1;
	and.b32  	%r79, %r24, %r843;
	mul.wide.u32 	%rd331, %r79, 4;
	add.s64 	%rd332, %rd9, %rd331;
	ld.global.u32 	%r1019, [%rd332];
	setp.eq.s32 	%p186, %r1019, 0;
	@%p186 bra 	$L__BB0_97;
	shr.u32 	%r844, %r1019, %r26;
	setp.eq.s32 	%p187, %r844, %r28;
	@%p187 bra 	$L__BB0_89;
	add.s32 	%r845, %r79, 1;
	and.b32  	%r81, %r24, %r845;
	mul.wide.u32 	%rd333, %r81, 4;
	add.s64 	%rd334, %rd9, %rd333;
	ld.global.u32 	%r1019, [%rd334];
	setp.eq.s32 	%p188, %r1019, 0;
	@%p188 bra 	$L__BB0_97;
	shr.u32 	%r846, %r1019, %r26;
	setp.eq.s32 	%p189, %r846, %r28;
	@%p189 bra 	$L__BB0_89;
	add.s32 	%r847, %r81, 1;
	and.b32  	%r83, %r24, %r847;
	mul.wide.u32 	%rd335, %r83, 4;
	add.s64 	%rd336, %rd9, %rd335;
	ld.global.u32 	%r1019, [%rd336];
	setp.eq.s32 	%p190, %r1019, 0;
	@%p190 bra 	$L__BB0_97;
	shr.u32 	%r848, %r1019, %r26;
	setp.eq.s32 	%p191, %r848, %r28;
	@%p191 bra 	$L__BB0_89;
	add.s32 	%r849, %r83, 1;
	and.b32  	%r85, %r24, %r849;
	mul.wide.u32 	%rd337, %r85, 4;
	add.s64 	%rd338, %rd9, %rd337;
	ld.global.u32 	%r1019, [%rd338];
	setp.eq.s32 	%p192, %r1019, 0;
	@%p192 bra 	$L__BB0_97;
	shr.u32 	%r850, %r1019, %r26;
	setp.eq.s32 	%p193, %r850, %r28;
	@%p193 bra 	$L__BB0_89;
	add.s32 	%r851, %r85, 1;
	and.b32  	%r87, %r24, %r851;
	mul.wide.u32 	%rd339, %r87, 4;
	add.s64 	%rd340, %rd9, %rd339;
	ld.global.u32 	%r1019, [%rd340];
	setp.eq.s32 	%p194, %r1019, 0;
	@%p194 bra 	$L__BB0_97;
	shr.u32 	%r852, %r1019, %r26;
	setp.eq.s32 	%p195, %r852, %r28;
	@%p195 bra 	$L__BB0_89;
	add.s32 	%r853, %r87, 1;
	and.b32  	%r854, %r24, %r853;
	mul.wide.u32 	%rd341, %r854, 4;
	add.s64 	%rd342, %rd9, %rd341;
	ld.global.u32 	%r1019, [%rd342];
	setp.eq.s32 	%p196, %r1019, 0;
	shr.u32 	%r855, %r1019, %r26;
	setp.ne.s32 	%p197, %r855, %r28;
	or.pred  	%p198, %p196, %p197;
	@%p198 bra 	$L__BB0_97;
$L__BB0_89:
	mov.b32 	%r858, -1;
	shl.b32 	%r859, %r858, %r26;
	not.b32 	%r860, %r859;
	and.b32  	%r91, %r1019, %r860;
	setp.eq.s32 	%p199, %r91, 0;
	@%p199 bra 	$L__BB0_97;
	setp.lt.s32 	%p201, %r1022, 1;
	mov.pred 	%p440, -1;
	@%p201 bra 	$L__BB0_95;
	mov.b32 	%r1020, 0;
$L__BB0_92:
	mul.wide.u32 	%rd343, %r1020, 4;
	add.s64 	%rd344, %rd2, %rd343;
	ld.local.u32 	%r862, [%rd344];
	setp.eq.s32 	%p202, %r862, %r91;
	@%p202 bra 	$L__BB0_94;
	add.s32 	%r1020, %r1020, 1;
	setp.eq.s32 	%p204, %r1020, %r1022;
	@%p204 bra 	$L__BB0_95;
	bra.uni 	$L__BB0_92;
$L__BB0_94:
	add.s64 	%rd346, %rd3, %rd343;
	ld.local.u32 	%r863, [%rd346];
	add.s32 	%r864, %r863, 1;
	st.local.u32 	[%rd346], %r864;
	mov.pred 	%p440, 0;
$L__BB0_95:
	setp.gt.s32 	%p206, %r1022, 31;
	not.pred 	%p207, %p440;
	or.pred  	%p208, %p206, %p207;
	@%p208 bra 	$L__BB0_97;
	mul.wide.s32 	%rd347, %r1022, 4;
	add.s64 	%rd348, %rd2, %rd347;
	st.local.u32 	[%rd348], %r91;
	add.s64 	%rd349, %rd3, %rd347;
	mov.b32 	%r865, 1;
	st.local.u32 	[%rd349], %r865;
	add.s32 	%r1022, %r1022, 1;
$L__BB0_97:
	add.s32 	%r1016, %r18, 1;
	setp.eq.s32 	%p209, %r18, %r7;
	@%p209 bra 	$L__BB0_230;
	bra.uni 	$L__BB0_14;
$L__BB0_98:
	setp.eq.s16 	%p117, %rs14, 71;
	@%p117 bra 	$L__BB0_107;
	setp.eq.s16 	%p118, %rs14, 84;
	@%p118 bra 	$L__BB0_106;
	bra.uni 	$L__BB0_129;
$L__BB0_100:
	setp.gt.s16 	%p111, %rs14, 102;
	@%p111 bra 	$L__BB0_104;
	setp.eq.s16 	%p114, %rs14, 97;
	@%p114 bra 	$L__BB0_108;
	setp.eq.s16 	%p115, %rs14, 99;
	@%p115 bra 	$L__BB0_103;
	bra.uni 	$L__BB0_129;
$L__BB0_103:
	mov.b64 	%rd491, 1;
	bra.uni 	$L__BB0_108;
$L__BB0_104:
	setp.eq.s16 	%p112, %rs14, 103;
	@%p112 bra 	$L__BB0_107;
	setp.ne.s16 	%p113, %rs14, 116;
	@%p113 bra 	$L__BB0_129;
$L__BB0_106:
	mov.b64 	%rd491, 3;
	bra.uni 	$L__BB0_108;
$L__BB0_107:
	mov.b64 	%rd491, 2;
$L__BB0_108:
	shl.b64 	%rd251, %rd490, 2;
	or.b64  	%rd490, %rd491, %rd251;
	add.s32 	%r1024, %r1024, 1;
	setp.ne.s32 	%p121, %r1024, %r636;
	@%p121 bra 	$L__BB0_22;
	setp.eq.s64 	%p122, %rd490, -1;
	@%p122 bra 	$L__BB0_129;
	mov.b64 	%rd493, 0;
	mov.b32 	%r1025, 0;
	mov.u32 	%r1027, %r1025;
$L__BB0_111:
	rem.u32 	%r755, %r1025, %r8;
	setp.eq.s32 	%p123, %r755, 0;
	@%p123 bra 	$L__BB0_113;
	shl.b32 	%r756, %r1025, 1;
	shr.u64 	%rd253, %rd490, %r756;
	and.b64  	%rd254, %rd253, 3;
	shl.b32 	%r757, %r1027, 1;
	shl.b64 	%rd255, %rd254, %r757;
	or.b64  	%rd493, %rd255, %rd493;
	add.s32 	%r1027, %r1027, 1;
$L__BB0_113:
	add.s32 	%r105, %r1025, 1;
	rem.u32 	%r758, %r105, %r8;
	setp.eq.s32 	%p124, %r758, 0;
	@%p124 bra 	$L__BB0_115;
	shl.b32 	%r759, %r105, 1;
	shr.u64 	%rd256, %rd490, %r759;
	and.b64  	%rd257, %rd256, 3;
	shl.b32 	%r760, %r1027, 1;
	shl.b64 	%rd258, %rd257, %r760;
	or.b64  	%rd493, %rd258, %rd493;
	add.s32 	%r1027, %r1027, 1;
$L__BB0_115:
	add.s32 	%r108, %r1025, 2;
	rem.u32 	%r761, %r108, %r8;
	setp.eq.s32 	%p125, %r761, 0;
	@%p125 bra 	$L__BB0_117;
	shl.b32 	%r762, %r108, 1;
	shr.u64 	%rd259, %rd490, %r762;
	and.b64  	%rd260, %rd259, 3;
	shl.b32 	%r763, %r1027, 1;
	shl.b64 	%rd261, %rd260, %r763;
	or.b64  	%rd493, %rd261, %rd493;
	add.s32 	%r1027, %r1027, 1;
$L__BB0_117:
	add.s32 	%r111, %r1025, 3;
	rem.u32 	%r764, %r111, %r8;
	setp.eq.s32 	%p126, %r764, 0;
	@%p126 bra 	$L__BB0_119;
	shl.b32 	%r765, %r111, 1;
	shr.u64 	%rd262, %rd490, %r765;
	and.b64  	%rd263, %rd262, 3;
	shl.b32 	%r766, %r1027, 1;
	shl.b64 	%rd264, %rd263, %r766;
	or.b64  	%rd493, %rd264, %rd493;
	add.s32 	%r1027, %r1027, 1;
$L__BB0_119:
	add.s32 	%r114, %r1025, 4;
	rem.u32 	%r767, %r114, %r8;
	setp.eq.s32 	%p127, %r767, 0;
	@%p127 bra 	$L__BB0_121;
	shl.b32 	%r768, %r114, 1;
	shr.u64 	%rd265, %rd490, %r768;
	and.b64  	%rd266, %rd265, 3;
	shl.b32 	%r769, %r1027, 1;
	shl.b64 	%rd267, %rd266, %r769;
	or.b64  	%rd493, %rd267, %rd493;
	add.s32 	%r1027, %r1027, 1;
$L__BB0_121:
	add.s32 	%r117, %r1025, 5;
	rem.u32 	%r770, %r117, %r8;
	setp.eq.s32 	%p128, %r770, 0;
	@%p128 bra 	$L__BB0_123;
	shl.b32 	%r771, %r117, 1;
	shr.u64 	%rd268, %rd490, %r771;
	and.b64  	%rd269, %rd268, 3;
	shl.b32 	%r772, %r1027, 1;
	shl.b64 	%rd270, %rd269, %r772;
	or.b64  	%rd493, %rd270, %rd493;
	add.s32 	%r1027, %r1027, 1;
$L__BB0_123:
	add.s32 	%r120, %r1025, 6;
	rem.u32 	%r773, %r120, %r8;
	setp.eq.s32 	%p129, %r773, 0;
	@%p129 bra 	$L__BB0_125;
	shl.b32 	%r774, %r120, 1;
	shr.u64 	%rd271, %rd490, %r774;
	and.b64  	%rd272, %rd271, 3;
	shl.b32 	%r775, %r1027, 1;
	shl.b64 	%rd273, %rd272, %r775;
	or.b64  	%rd493, %rd273, %rd493;
	add.s32 	%r1027, %r1027, 1;
$L__BB0_125:
	add.s32 	%r123, %r1025, 7;
	rem.u32 	%r776, %r123, %r8;
	setp.eq.s32 	%p130, %r776, 0;
	@%p130 bra 	$L__BB0_127;
	shl.b32 	%r777, %r123, 1;
	shr.u64 	%rd274, %rd490, %r777;
	and.b64  	%rd275, %rd274, 3;
	shl.b32 	%r778, %r1027, 1;
	shl.b64 	%rd276, %rd275, %r778;
	or.b64  	%rd493, %rd276, %rd493;
	add.s32 	%r1027, %r1027, 1;
$L__BB0_127:
	add.s32 	%r1025, %r1025, 8;
	setp.ne.s32 	%p131, %r1025, 32;
	@%p131 bra 	$L__BB0_111;
	min.u64 	%rd501, %rd493, %rd501;
$L__BB0_129:
	add.s32 	%r1023, %r1023, 1;
	setp.ne.s32 	%p132, %r1023, %r16;
	@%p132 bra 	$L__BB0_21;
$L__BB0_130:
	setp.eq.s64 	%p133, %rd501, -1;
	@%p133 bra 	$L__BB0_97;
	bra.uni 	$L__BB0_26;
$L__BB0_131:
	add.s32 	%r128, %r650, 1;
	mov.b32 	%r1043, 0;
	mov.u32 	%r1036, %r1043;
	mov.u32 	%r1022, %r1043;
$L__BB0_132:
	mov.u32 	%r130, %r1036;
	setp.lt.s32 	%p9, %r635, 1;
	@%p9 bra 	$L__BB0_137;
	mov.b32 	%r1038, 0;
$L__BB0_134:
	add.s32 	%r654, %r1038, %r130;
	cvt.u64.u32 	%rd145, %r654;
	add.s64 	%rd146, %rd6, %rd145;
	ld.global.u8 	%rs9, [%rd146];
	add.s16 	%rs10, %rs9, -65;
	setp.gt.u16 	%p10, %rs10, 51;
	cvt.u64.u16 	%rd144, %rs10;
	@%p10 bra 	$L__BB0_229;
	cvt.u32.u64 	%r655, %rd144;
	mov.b64 	%rd147, 1;
	shl.b64 	%rd148, %rd147, %r655;
	and.b64  	%rd149, %rd148, 2252096166953029;
	setp.ne.s64 	%p11, %rd149, 0;
	@%p11 bra 	$L__BB0_136;
	bra.uni 	$L__BB0_229;
$L__BB0_136:
	add.s32 	%r1038, %r1038, 1;
	setp.ne.s32 	%p12, %r1038, %r635;
	@%p12 bra 	$L__BB0_134;
$L__BB0_137:
	setp.lt.s32 	%p13, %r636, 1;
	add.s32 	%r1043, %r1043, 1;
	st.global.u32 	[%rd8+16], %r1043;
	mov.b64 	%rd506, 0;
	@%p13 bra 	$L__BB0_157;
	mov.b64 	%rd506, -1;
	mov.b32 	%r1039, 0;
$L__BB0_139:
	add.s32 	%r658, %r1039, %r130;
	cvt.u64.u32 	%rd36, %r658;
	mov.b64 	%rd504, 0;
	mov.b32 	%r1040, 0;
$L__BB0_140:
	cvt.u64.u32 	%rd154, %r1040;
	add.s64 	%rd155, %rd154, %rd36;
	add.s64 	%rd156, %rd6, %rd155;
	ld.global.u8 	%rs11, [%rd156];
	mov.b64 	%rd505, 0;
	setp.gt.s16 	%p14, %rs11, 96;
	@%p14 bra 	$L__BB0_146;
	setp.gt.s16 	%p20, %rs11, 70;
	@%p20 bra 	$L__BB0_144;
	setp.eq.s16 	%p23, %rs11, 65;
	@%p23 bra 	$L__BB0_154;
	setp.eq.s16 	%p24, %rs11, 67;
	@%p24 bra 	$L__BB0_149;
	bra.uni 	$L__BB0_156;
$L__BB0_144:
	setp.eq.s16 	%p21, %rs11, 71;
	@%p21 bra 	$L__BB0_153;
	setp.eq.s16 	%p22, %rs11, 84;
	@%p22 bra 	$L__BB0_152;
	bra.uni 	$L__BB0_156;
$L__BB0_146:
	setp.gt.s16 	%p15, %rs11, 102;
	@%p15 bra 	$L__BB0_150;
	setp.eq.s16 	%p18, %rs11, 97;
	@%p18 bra 	$L__BB0_154;
	setp.eq.s16 	%p19, %rs11, 99;
	@%p19 bra 	$L__BB0_149;
	bra.uni 	$L__BB0_156;
$L__BB0_149:
	mov.b64 	%rd505, 1;
	bra.uni 	$L__BB0_154;
$L__BB0_150:
	setp.eq.s16 	%p16, %rs11, 103;
	@%p16 bra 	$L__BB0_153;
	setp.ne.s16 	%p17, %rs11, 116;
	@%p17 bra 	$L__BB0_156;
$L__BB0_152:
	mov.b64 	%rd505, 3;
	bra.uni 	$L__BB0_154;
$L__BB0_153:
	mov.b64 	%rd505, 2;
$L__BB0_154:
	shl.b64 	%rd160, %rd504, 2;
	or.b64  	%rd504, %rd505, %rd160;
	add.s32 	%r1040, %r1040, 1;
	setp.ne.s32 	%p25, %r1040, %r636;
	@%p25 bra 	$L__BB0_140;
	setp.eq.s64 	%p26, %rd504, -1;
	min.u64 	%rd161, %rd504, %rd506;
	selp.b64 	%rd506, %rd506, %rd161, %p26;
$L__BB0_156:
	add.s32 	%r1039, %r1039, 1;
	setp.ne.s32 	%p27, %r1039, %r128;
	@%p27 bra 	$L__BB0_139;
$L__BB0_157:
	setp.eq.s64 	%p28, %rd506, -1;
	@%p28 bra 	$L__BB0_229;
	shr.u64 	%rd162, %rd506, 32;
	cvt.u32.u64 	%r659, %rd506;
	cvt.u32.u64 	%r660, %rd162;
	xor.b32  	%r661, %r660, %r659;
	shl.b32 	%r662, %r661, 10;
	add.s32 	%r663, %r662, %r661;
	shr.u32 	%r664, %r663, 6;
	xor.b32  	%r665, %r664, %r663;
	shl.b32 	%r666, %r665, 3;
	add.s32 	%r667, %r666, %r665;
	shr.u32 	%r668, %r667, 11;
	xor.b32  	%r669, %r668, %r667;
	shl.b32 	%r670, %r669, 15;
	add.s32 	%r671, %r670, %r669;
	and.b32  	%r139, %r671, 2147483647;
	ld.global.u32 	%r140, [%rd1+12];
	and.b32  	%r141, %r140, %r139;
	ld.global.u32 	%r142, [%rd1+16];
	ld.global.u64 	%rd163, [%rd1];
	cvta.to.global.u64 	%rd43, %rd163;
	mul.wide.u32 	%rd164, %r141, 4;
	add.s64 	%rd165, %rd43, %rd164;
	ld.global.u32 	%r1041, [%rd165];
	setp.eq.s32 	%p29, %r1041, 0;
	@%p29 bra 	$L__BB0_229;
	shr.u32 	%r672, %r1041, %r142;
	shr.u32 	%r144, %r139, %r142;
	setp.eq.s32 	%p30, %r672, %r144;
	@%p30 bra 	$L__BB0_221;
	add.s32 	%r673, %r141, 1;
	and.b32  	%r145, %r140, %r673;
	mul.wide.u32 	%rd166, %r145, 4;
	add.s64 	%rd167, %rd43, %rd166;
	ld.global.u32 	%r1041, [%rd167];
	setp.eq.s32 	%p31, %r1041, 0;
	@%p31 bra 	$L__BB0_229;
	shr.u32 	%r674, %r1041, %r142;
	setp.eq.s32 	%p32, %r674, %r144;
	@%p32 bra 	$L__BB0_221;
	add.s32 	%r675, %r145, 1;
	and.b32  	%r147, %r140, %r675;
	mul.wide.u32 	%rd168, %r147, 4;
	add.s64 	%rd169, %rd43, %rd168;
	ld.global.u32 	%r1041, [%rd169];
	setp.eq.s32 	%p33, %r1041, 0;
	@%p33 bra 	$L__BB0_229;
	shr.u32 	%r676, %r1041, %r142;
	setp.eq.s32 	%p34, %r676, %r144;
	@%p34 bra 	$L__BB0_221;
	add.s32 	%r677, %r147, 1;
	and.b32  	%r149, %r140, %r677;
	mul.wide.u32 	%rd170, %r149, 4;
	add.s64 	%rd171, %rd43, %rd170;
	ld.global.u32 	%r1041, [%rd171];
	setp.eq.s32 	%p35, %r1041, 0;
	@%p35 bra 	$L__BB0_229;
	shr.u32 	%r678, %r1041, %r142;
	setp.eq.s32 	%p36, %r678, %r144;
	@%p36 bra 	$L__BB0_221;
	add.s32 	%r679, %r149, 1;
	and.b32  	%r151, %r140, %r679;
	mul.wide.u32 	%rd172, %r151, 4;
	add.s64 	%rd173, %rd43, %rd172;
	ld.global.u32 	%r1041, [%rd173];
	setp.eq.s32 	%p37, %r1041, 0;
	@%p37 bra 	$L__BB0_229;
	shr.u32 	%r680, %r1041, %r142;
	setp.eq.s32 	%p38, %r680, %r144;
	@%p38 bra 	$L__BB0_221;
	add.s32 	%r681, %r151, 1;
	and.b32  	%r153, %r140, %r681;
	mul.wide.u32 	%rd174, %r153, 4;
	add.s64 	%rd175, %rd43, %rd174;
	ld.global.u32 	%r1041, [%rd175];
	setp.eq.s32 	%p39, %r1041, 0;
	@%p39 bra 	$L__BB0_229;
	shr.u32 	%r682, %r1041, %r142;
	setp.eq.s32 	%p40, %r682, %r144;
	@%p40 bra 	$L__BB0_221;
	add.s32 	%r683, %r153, 1;
	and.b32  	%r155, %r140, %r683;
	mul.wide.u32 	%rd176, %r155, 4;
	add.s64 	%rd177, %rd43, %rd176;
	ld.global.u32 	%r1041, [%rd177];
	setp.eq.s32 	%p41, %r1041, 0;
	@%p41 bra 	$L__BB0_229;
	shr.u32 	%r684, %r1041, %r142;
	setp.eq.s32 	%p42, %r684, %r144;
	@%p42 bra 	$L__BB0_221;
	add.s32 	%r685, %r155, 1;
	and.b32  	%r157, %r140, %r685;
	mul.wide.u32 	%rd178, %r157, 4;
	add.s64 	%rd179, %rd43, %rd178;
	ld.global.u32 	%r1041, [%rd179];
	setp.eq.s32 	%p43, %r1041, 0;
	@%p43 bra 	$L__BB0_229;
	shr.u32 	%r686, %r1041, %r142;
	setp.eq.s32 	%p44, %r686, %r144;
	@%p44 bra 	$L__BB0_221;
	add.s32 	%r687, %r157, 1;
	and.b32  	%r159, %r140, %r687;
	mul.wide.u32 	%rd180, %r159, 4;
	add.s64 	%rd181, %rd43, %rd180;
	ld.global.u32 	%r1041, [%rd181];
	setp.eq.s32 	%p45, %r1041, 0;
	@%p45 bra 	$L__BB0_229;
	shr.u32 	%r688, %r1041, %r142;
	setp.eq.s32 	%p46, %r688, %r144;
	@%p46 bra 	$L__BB0_221;
	add.s32 	%r689, %r159, 1;
	and.b32  	%r161, %r140, %r689;
	mul.wide.u32 	%rd182, %r161, 4;
	add.s64 	%rd183, %rd43, %rd182;
	ld.global.u32 	%r1041, [%rd183];
	setp.eq.s32 	%p47, %r1041, 0;
	@%p47 bra 	$L__BB0_229;
	shr.u32 	%r690, %r1041, %r142;
	setp.eq.s32 	%p48, %r690, %r144;
	@%p48 bra 	$L__BB0_221;
	add.s32 	%r691, %r161, 1;
	and.b32  	%r163, %r140, %r691;
	mul.wide.u32 	%rd184, %r163, 4;
	add.s64 	%rd185, %rd43, %rd184;
	ld.global.u32 	%r1041, [%rd185];
	setp.eq.s32 	%p49, %r1041, 0;
	@%p49 bra 	$L__BB0_229;
	shr.u32 	%r692, %r1041, %r142;
	setp.eq.s32 	%p50, %r692, %r144;
	@%p50 bra 	$L__BB0_221;
	add.s32 	%r693, %r163, 1;
	and.b32  	%r165, %r140, %r693;
	mul.wide.u32 	%rd186, %r165, 4;
	add.s64 	%rd187, %rd43, %rd186;
	ld.global.u32 	%r1041, [%rd187];
	setp.eq.s32 	%p51, %r1041, 0;
	@%p51 bra 	$L__BB0_229;
	shr.u32 	%r694, %r1041, %r142;
	setp.eq.s32 	%p52, %r694, %r144;
	@%p52 bra 	$L__BB0_221;
	add.s32 	%r695, %r165, 1;
	and.b32  	%r167, %r140, %r695;
	mul.wide.u32 	%rd188, %r167, 4;
	add.s64 	%rd189, %rd43, %rd188;
	ld.global.u32 	%r1041, [%rd189];
	setp.eq.s32 	%p53, %r1041, 0;
	@%p53 bra 	$L__BB0_229;
	shr.u32 	%r696, %r1041, %r142;
	setp.eq.s32 	%p54, %r696, %r144;
	@%p54 bra 	$L__BB0_221;
	add.s32 	%r697, %r167, 1;
	and.b32  	%r169, %r140, %r697;
	mul.wide.u32 	%rd190, %r169, 4;
	add.s64 	%rd191, %rd43, %rd190;
	ld.global.u32 	%r1041, [%rd191];
	setp.eq.s32 	%p55, %r1041, 0;
	@%p55 bra 	$L__BB0_229;
	shr.u32 	%r698, %r1041, %r142;
	setp.eq.s32 	%p56, %r698, %r144;
	@%p56 bra 	$L__BB0_221;
	add.s32 	%r699, %r169, 1;
	and.b32  	%r171, %r140, %r699;
	mul.wide.u32 	%rd192, %r171, 4;
	add.s64 	%rd193, %rd43, %rd192;
	ld.global.u32 	%r1041, [%rd193];
	setp.eq.s32 	%p57, %r1041, 0;
	@%p57 bra 	$L__BB0_229;
	shr.u32 	%r700, %r1041, %r142;
	setp.eq.s32 	%p58, %r700, %r144;
	@%p58 bra 	$L__BB0_221;
	add.s32 	%r701, %r171, 1;
	and.b32  	%r173, %r140, %r701;
	mul.wide.u32 	%rd194, %r173, 4;
	add.s64 	%rd195, %rd43, %rd194;
	ld.global.u32 	%r1041, [%rd195];
	setp.eq.s32 	%p59, %r1041, 0;
	@%p59 bra 	$L__BB0_229;
	shr.u32 	%r702, %r1041, %r142;
	setp.eq.s32 	%p60, %r702, %r144;
	@%p60 bra 	$L__BB0_221;
	add.s32 	%r703, %r173, 1;
	and.b32  	%r175, %r140, %r703;
	mul.wide.u32 	%rd196, %r175, 4;
	add.s64 	%rd197, %rd43, %rd196;
	ld.global.u32 	%r1041, [%rd197];
	setp.eq.s32 	%p61, %r1041, 0;
	@%p61 bra 	$L__BB0_229;
	shr.u32 	%r704, %r1041, %r142;
	setp.eq.s32 	%p62, %r704, %r144;
	@%p62 bra 	$L__BB0_221;
	add.s32 	%r705, %r175, 1;
	and.b32  	%r177, %r140, %r705;
	mul.wide.u32 	%rd198, %r177, 4;
	add.s64 	%rd199, %rd43, %rd198;
	ld.global.u32 	%r1041, [%rd199];
	setp.eq.s32 	%p63, %r1041, 0;
	@%p63 bra 	$L__BB0_229;
	shr.u32 	%r706, %r1041, %r142;
	setp.eq.s32 	%p64, %r706, %r144;
	@%p64 bra 	$L__BB0_221;
	add.s32 	%r707, %r177, 1;
	and.b32  	%r179, %r140, %r707;
	mul.wide.u32 	%rd200, %r179, 4;
	add.s64 	%rd201, %rd43, %rd200;
	ld.global.u32 	%r1041, [%rd201];
	setp.eq.s32 	%p65, %r1041, 0;
	@%p65 bra 	$L__BB0_229;
	shr.u32 	%r708, %r1041, %r142;
	setp.eq.s32 	%p66, %r708, %r144;
	@%p66 bra 	$L__BB0_221;
	add.s32 	%r709, %r179, 1;
	and.b32  	%r181, %r140, %r709;
	mul.wide.u32 	%rd202, %r181, 4;
	add.s64 	%rd203, %rd43, %rd202;
	ld.global.u32 	%r1041, [%rd203];
	setp.eq.s32 	%p67, %r1041, 0;
	@%p67 bra 	$L__BB0_229;
	shr.u32 	%r710, %r1041, %r142;
	setp.eq.s32 	%p68, %r710, %r144;
	@%p68 bra 	$L__BB0_221;
	add.s32 	%r711, %r181, 1;
	and.b32  	%r183, %r140, %r711;
	mul.wide.u32 	%rd204, %r183, 4;
	add.s64 	%rd205, %rd43, %rd204;
	ld.global.u32 	%r1041, [%rd205];
	setp.eq.s32 	%p69, %r1041, 0;
	@%p69 bra 	$L__BB0_229;
	shr.u32 	%r712, %r1041, %r142;
	setp.eq.s32 	%p70, %r712, %r144;
	@%p70 bra 	$L__BB0_221;
	add.s32 	%r713, %r183, 1;
	and.b32  	%r185, %r140, %r713;
	mul.wide.u32 	%rd206, %r185, 4;
	add.s64 	%rd207, %rd43, %rd206;
	ld.global.u32 	%r1041, [%rd207];
	setp.eq.s32 	%p71, %r1041, 0;
	@%p71 bra 	$L__BB0_229;
	shr.u32 	%r714, %r1041, %r142;
	setp.eq.s32 	%p72, %r714, %r144;
	@%p72 bra 	$L__BB0_221;
	add.s32 	%r715, %r185, 1;
	and.b32  	%r187, %r140, %r715;
	mul.wide.u32 	%rd208, %r187, 4;
	add.s64 	%rd209, %rd43, %rd208;
	ld.global.u32 	%r1041, [%rd209];
	setp.eq.s32 	%p73, %r1041, 0;
	@%p73 bra 	$L__BB0_229;
	shr.u32 	%r716, %r1041, %r142;
	setp.eq.s32 	%p74, %r716, %r144;
	@%p74 bra 	$L__BB0_221;
	add.s32 	%r717, %r187, 1;
	and.b32  	%r189, %r140, %r717;
	mul.wide.u32 	%rd210, %r189, 4;
	add.s64 	%rd211, %rd43, %rd210;
	ld.global.u32 	%r1041, [%rd211];
	setp.eq.s32 	%p75, %r1041, 0;
	@%p75 bra 	$L__BB0_229;
	shr.u32 	%r718, %r1041, %r142;
	setp.eq.s32 	%p76, %r718, %r144;
	@%p76 bra 	$L__BB0_221;
	add.s32 	%r719, %r189, 1;
	and.b32  	%r191, %r140, %r719;
	mul.wide.u32 	%rd212, %r191, 4;
	add.s64 	%rd213, %rd43, %rd212;
	ld.global.u32 	%r1041, [%rd213];
	setp.eq.s32 	%p77, %r1041, 0;
	@%p77 bra 	$L__BB0_229;
	shr.u32 	%r720, %r1041, %r142;
	setp.eq.s32 	%p78, %r720, %r144;
	@%p78 bra 	$L__BB0_221;
	add.s32 	%r721, %r191, 1;
	and.b32  	%r193, %r140, %r721;
	mul.wide.u32 	%rd214, %r193, 4;
	add.s64 	%rd215, %rd43, %rd214;
	ld.global.u32 	%r1041, [%rd215];
	setp.eq.s32 	%p79, %r1041, 0;
	@%p79 bra 	$L__BB0_229;
	shr.u32 	%r722, %r1041, %r142;
	setp.eq.s32 	%p80, %r722, %r144;
	@%p80 bra 	$L__BB0_221;
	add.s32 	%r723, %r193, 1;
	and.b32  	%r195, %r140, %r723;
	mul.wide.u32 	%rd216, %r195, 4;
	add.s64 	%rd217, %rd43, %rd216;
	ld.global.u32 	%r1041, [%rd217];
	setp.eq.s32 	%p81, %r1041, 0;
	@%p81 bra 	$L__BB0_229;
	shr.u32 	%r724, %r1041, %r142;
	setp.eq.s32 	%p82, %r724, %r144;
	@%p82 bra 	$L__BB0_221;
	add.s32 	%r725, %r195, 1;
	and.b32  	%r197, %r140, %r725;
	mul.wide.u32 	%rd218, %r197, 4;
	add.s64 	%rd219, %rd43, %rd218;
	ld.global.u32 	%r1041, [%rd219];
	setp.eq.s32 	%p83, %r1041, 0;
	@%p83 bra 	$L__BB0_229;
	shr.u32 	%r726, %r1041, %r142;
	setp.eq.s32 	%p84, %r726, %r144;
	@%p84 bra 	$L__BB0_221;
	add.s32 	%r727, %r197, 1;
	and.b32  	%r199, %r140, %r727;
	mul.wide.u32 	%rd220, %r199, 4;
	add.s64 	%rd221, %rd43, %rd220;
	ld.global.u32 	%r1041, [%rd221];
	setp.eq.s32 	%p85, %r1041, 0;
	@%p85 bra 	$L__BB0_229;
	shr.u32 	%r728, %r1041, %r142;
	setp.eq.s32 	%p86, %r728, %r144;
	@%p86 bra 	$L__BB0_221;
	add.s32 	%r729, %r199, 1;
	and.b32  	%r201, %r140, %r729;
	mul.wide.u32 	%rd222, %r201, 4;
	add.s64 	%rd223, %rd43, %rd222;
	ld.global.u32 	%r1041, [%rd223];
	setp.eq.s32 	%p87, %r1041, 0;
	@%p87 bra 	$L__BB0_229;
	shr.u32 	%r730, %r1041, %r142;
	setp.eq.s32 	%p88, %r730, %r144;
	@%p88 bra 	$L__BB0_221;
	add.s32 	%r731, %r201, 1;
	and.b32  	%r203, %r140, %r731;
	mul.wide.u32 	%rd224, %r203, 4;
	add.s64 	%rd225, %rd43, %rd224;
	ld.global.u32 	%r1041, [%rd225];
	setp.eq.s32 	%p89, %r1041, 0;
	@%p89 bra 	$L__BB0_229;
	shr.u32 	%r732, %r1041, %r142;
	setp.eq.s32 	%p90, %r732, %r144;
	@%p90 bra 	$L__BB0_221;
	add.s32 	%r733, %r203, 1;
	and.b32  	%r734, %r140, %r733;
	mul.wide.u32 	%rd226, %r734, 4;
	add.s64 	%rd227, %rd43, %rd226;
	ld.global.u32 	%r1041, [%rd227];
	setp.eq.s32 	%p91, %r1041, 0;
	shr.u32 	%r735, %r1041, %r142;
	setp.ne.s32 	%p92, %r735, %r144;
	or.pred  	%p93, %p91, %p92;
	@%p93 bra 	$L__BB0_229;
$L__BB0_221:
	mov.b32 	%r738, -1;
	shl.b32 	%r739, %r738, %r142;
	not.b32 	%r740, %r739;
	and.b32  	%r207, %r1041, %r740;
	setp.eq.s32 	%p94, %r207, 0;
	@%p94 bra 	$L__BB0_229;
	setp.lt.s32 	%p96, %r1022, 1;
	mov.pred 	%p441, -1;
	@%p96 bra 	$L__BB0_227;
	mov.b32 	%r1042, 0;
	bra.uni 	$L__BB0_225;
$L__BB0_224:
	add.s32 	%r1042, %r1042, 1;
	setp.eq.s32 	%p99, %r1042, %r1022;
	@%p99 bra 	$L__BB0_227;
$L__BB0_225:
	mul.wide.u32 	%rd228, %r1042, 4;
	add.s64 	%rd229, %rd2, %rd228;
	ld.local.u32 	%r742, [%rd229];
	setp.ne.s32 	%p97, %r742, %r207;
	@%p97 bra 	$L__BB0_224;
	add.s64 	%rd231, %rd3, %rd228;
	ld.local.u32 	%r743, [%rd231];
	add.s32 	%r744, %r743, 1;
	st.local.u32 	[%rd231], %r744;
	mov.pred 	%p441, 0;
$L__BB0_227:
	setp.gt.s32 	%p101, %r1022, 31;
	not.pred 	%p102, %p441;
	or.pred  	%p103, %p101, %p102;
	@%p103 bra 	$L__BB0_229;
	mul.wide.s32 	%rd232, %r1022, 4;
	add.s64 	%rd233, %rd2, %rd232;
	st.local.u32 	[%rd233], %r207;
	add.s64 	%rd234, %rd3, %rd232;
	mov.b32 	%r745, 1;
	st.local.u32 	[%rd234], %r745;
	add.s32 	%r1022, %r1022, 1;
$L__BB0_229:
	add.s32 	%r1036, %r130, 1;
	setp.ne.s32 	%p104, %r130, %r7;
	@%p104 bra 	$L__BB0_132;
$L__BB0_230:
	setp.eq.s16 	%p215, %rs1, 0;
	setp.lt.u32 	%p216, %r6, %r635;
	mov.b32 	%r1067, 0;
	or.pred  	%p217, %p215, %p216;
	@%p217 bra 	$L__BB0_372;
	sub.s32 	%r215, %r6, %r635;
	setp.gt.u32 	%p218, %r215, 2147483646;
	@%p218 bra 	$L__BB0_372;
	add.s32 	%r216, %r637, 1;
	sub.s32 	%r874, %r635, %r636;
	add.s32 	%r217, %r874, 1;
	neg.s32 	%r218, %r636;
	mov.b32 	%r1066, 0;
	mov.u32 	%r1047, %r1066;
	mov.u32 	%r1067, %r1066;
$L__BB0_233:
	mov.u32 	%r220, %r1047;
	setp.lt.s32 	%p219, %r635, 1;
	@%p219 bra 	$L__BB0_238;
	mov.b32 	%r1049, 0;
$L__BB0_235:
	add.s32 	%r876, %r1049, %r220;
	cvt.u64.u32 	%rd357, %r876;
	add.s64 	%rd358, %rd7, %rd357;
	ld.global.u8 	%rs18, [%rd358];
	add.s16 	%rs19, %rs18, -65;
	setp.gt.u16 	%p220, %rs19, 51;
	cvt.u64.u16 	%rd356, %rs19;
	@%p220 bra 	$L__BB0_371;
	cvt.u32.u64 	%r877, %rd356;
	mov.b64 	%rd359, 1;
	shl.b64 	%rd360, %rd359, %r877;
	and.b64  	%rd361, %rd360, 2252096166953029;
	setp.ne.s64 	%p221, %rd361, 0;
	@%p221 bra 	$L__BB0_237;
	bra.uni 	$L__BB0_371;
$L__BB0_237:
	add.s32 	%r1049, %r1049, 1;
	setp.ne.s32 	%p222, %r1049, %r635;
	@%p222 bra 	$L__BB0_235;
$L__BB0_238:
	setp.lt.s32 	%p223, %r635, %r636;
	add.s32 	%r1066, %r1066, 1;
	st.global.u32 	[%rd8+20], %r1066;
	mov.b64 	%rd527, -1;
	@%p223 bra 	$L__BB0_299;
	setp.lt.s32 	%p224, %r637, 1;
	@%p224 bra 	$L__BB0_279;
	mov.b64 	%rd527, -1;
	mov.b32 	%r1050, 0;
$L__BB0_241:
	setp.lt.s32 	%p240, %r636, 1;
	mov.b64 	%rd511, 0;
	@%p240 bra 	$L__BB0_258;
	add.s32 	%r881, %r1050, %r220;
	cvt.u64.u32 	%rd45, %r881;
	mov.b64 	%rd511, 0;
	mov.b32 	%r1051, 0;
$L__BB0_243:
	cvt.u64.u32 	%rd378, %r1051;
	add.s64 	%rd379, %rd378, %rd45;
	add.s64 	%rd380, %rd7, %rd379;
	ld.global.u8 	%rs21, [%rd380];
	mov.b64 	%rd510, 0;
	setp.gt.s16 	%p241, %rs21, 96;
	@%p241 bra 	$L__BB0_249;
	setp.gt.s16 	%p247, %rs21, 70;
	@%p247 bra 	$L__BB0_247;
	setp.eq.s16 	%p250, %rs21, 65;
	@%p250 bra 	$L__BB0_257;
	setp.eq.s16 	%p251, %rs21, 67;
	@%p251 bra 	$L__BB0_252;
	bra.uni 	$L__BB0_278;
$L__BB0_247:
	setp.eq.s16 	%p248, %rs21, 71;
	@%p248 bra 	$L__BB0_256;
	setp.eq.s16 	%p249, %rs21, 84;
	@%p249 bra 	$L__BB0_255;
	bra.uni 	$L__BB0_278;
$L__BB0_249:
	setp.gt.s16 	%p242, %rs21, 102;
	@%p242 bra 	$L__BB0_253;
	setp.eq.s16 	%p245, %rs21, 97;
	@%p245 bra 	$L__BB0_257;
	setp.eq.s16 	%p246, %rs21, 99;
	@%p246 bra 	$L__BB0_252;
	bra.uni 	$L__BB0_278;
$L__BB0_252:
	mov.b64 	%rd510, 1;
	bra.uni 	$L__BB0_257;
$L__BB0_253:
	setp.eq.s16 	%p243, %rs21, 103;
	@%p243 bra 	$L__BB0_256;
	setp.ne.s16 	%p244, %rs21, 116;
	@%p244 bra 	$L__BB0_278;
$L__BB0_255:
	mov.b64 	%rd510, 3;
	bra.uni 	$L__BB0_257;
$L__BB0_256:
	mov.b64 	%rd510, 2;
$L__BB0_257:
	shl.b64 	%rd384, %rd511, 2;
	or.b64  	%rd511, %rd510, %rd384;
	add.s32 	%r1051, %r1051, 1;
	setp.ne.s32 	%p252, %r1051, %r636;
	@%p252 bra 	$L__BB0_243;
$L__BB0_258:
	setp.eq.s64 	%p253, %rd511, -1;
	@%p253 bra 	$L__BB0_278;
	mov.b64 	%rd513, 0;
	mov.b32 	%r1052, 0;
	mov.u32 	%r1054, %r1052;
$L__BB0_260:
	rem.u32 	%r883, %r1052, %r216;
	setp.eq.s32 	%p254, %r883, 0;
	@%p254 bra 	$L__BB0_262;
	shl.b32 	%r884, %r1052, 1;
	shr.u64 	%rd386, %rd511, %r884;
	and.b64  	%rd387, %rd386, 3;
	shl.b32 	%r885, %r1054, 1;
	shl.b64 	%rd388, %rd387, %r885;
	or.b64  	%rd513, %rd388, %rd513;
	add.s32 	%r1054, %r1054, 1;
$L__BB0_262:
	add.s32 	%r232, %r1052, 1;
	rem.u32 	%r886, %r232, %r216;
	setp.eq.s32 	%p255, %r886, 0;
	@%p255 bra 	$L__BB0_264;
	shl.b32 	%r887, %r232, 1;
	shr.u64 	%rd389, %rd511, %r887;
	and.b64  	%rd390, %rd389, 3;
	shl.b32 	%r888, %r1054, 1;
	shl.b64 	%rd391, %rd390, %r888;
	or.b64  	%rd513, %rd391, %rd513;
	add.s32 	%r1054, %r1054, 1;
$L__BB0_264:
	add.s32 	%r235, %r1052, 2;
	rem.u32 	%r889, %r235, %r216;
	setp.eq.s32 	%p256, %r889, 0;
	@%p256 bra 	$L__BB0_266;
	shl.b32 	%r890, %r235, 1;
	shr.u64 	%rd392, %rd511, %r890;
	and.b64  	%rd393, %rd392, 3;
	shl.b32 	%r891, %r1054, 1;
	shl.b64 	%rd394, %rd393, %r891;
	or.b64  	%rd513, %rd394, %rd513;
	add.s32 	%r1054, %r1054, 1;
$L__BB0_266:
	add.s32 	%r238, %r1052, 3;
	rem.u32 	%r892, %r238, %r216;
	setp.eq.s32 	%p257, %r892, 0;
	@%p257 bra 	$L__BB0_268;
	shl.b32 	%r893, %r238, 1;
	shr.u64 	%rd395, %rd511, %r893;
	and.b64  	%rd396, %rd395, 3;
	shl.b32 	%r894, %r1054, 1;
	shl.b64 	%rd397, %rd396, %r894;
	or.b64  	%rd513, %rd397, %rd513;
	add.s32 	%r1054, %r1054, 1;
$L__BB0_268:
	add.s32 	%r241, %r1052, 4;
	rem.u32 	%r895, %r241, %r216;
	setp.eq.s32 	%p258, %r895, 0;
	@%p258 bra 	$L__BB0_270;
	shl.b32 	%r896, %r241, 1;
	shr.u64 	%rd398, %rd511, %r896;
	and.b64  	%rd399, %rd398, 3;
	shl.b32 	%r897, %r1054, 1;
	shl.b64 	%rd400, %rd399, %r897;
	or.b64  	%rd513, %rd400, %rd513;
	add.s32 	%r1054, %r1054, 1;
$L__BB0_270:
	add.s32 	%r244, %r1052, 5;
	rem.u32 	%r898, %r244, %r216;
	setp.eq.s32 	%p259, %r898, 0;
	@%p259 bra 	$L__BB0_272;
	shl.b32 	%r899, %r244, 1;
	shr.u64 	%rd401, %rd511, %r899;
	and.b64  	%rd402, %rd401, 3;
	shl.b32 	%r900, %r1054, 1;
	shl.b64 	%rd403, %rd402, %r900;
	or.b64  	%rd513, %rd403, %rd513;
	add.s32 	%r1054, %r1054, 1;
$L__BB0_272:
	add.s32 	%r247, %r1052, 6;
	rem.u32 	%r901, %r247, %r216;
	setp.eq.s32 	%p260, %r901, 0;
	@%p260 bra 	$L__BB0_274;
	shl.b32 	%r902, %r247, 1;
	shr.u64 	%rd404, %rd511, %r902;
	and.b64  	%rd405, %rd404, 3;
	shl.b32 	%r903, %r1054, 1;
	shl.b64 	%rd406, %rd405, %r903;
	or.b64  	%rd513, %rd406, %rd513;
	add.s32 	%r1054, %r1054, 1;
$L__BB0_274:
	add.s32 	%r250, %r1052, 7;
	rem.u32 	%r904, %r250, %r216;
	setp.eq.s32 	%p261, %r904, 0;
	@%p261 bra 	$L__BB0_276;
	shl.b32 	%r905, %r250, 1;
	shr.u64 	%rd407, %rd511, %r905;
	and.b64  	%rd408, %rd407, 3;
	shl.b32 	%r906, %r1054, 1;
	shl.b64 	%rd409, %rd408, %r906;
	or.b64  	%rd513, %rd409, %rd513;
	add.s32 	%r1054, %r1054, 1;
$L__BB0_276:
	add.s32 	%r1052, %r1052, 8;
	setp.ne.s32 	%p262, %r1052, 32;
	@%p262 bra 	$L__BB0_260;
	min.u64 	%rd527, %rd513, %rd527;
$L__BB0_278:
	add.s32 	%r1050, %r1050, 1;
	setp.eq.s32 	%p263, %r1050, %r217;
	@%p263 bra 	$L__BB0_299;
	bra.uni 	$L__BB0_241;
$L__BB0_279:
	setp.lt.s32 	%p225, %r636, 1;
	mov.b64 	%rd527, 0;
	@%p225 bra 	$L__BB0_299;
	cvt.u64.u32 	%rd365, %r220;
	add.s64 	%rd69, %rd7, %rd365;
	mov.b64 	%rd527, -1;
	mov.b32 	%r1062, 0;
$L__BB0_281:
	cvt.u64.u32 	%rd367, %r1062;
	add.s64 	%rd523, %rd69, %rd367;
	mov.b64 	%rd524, 0;
	mov.u32 	%r1063, %r218;
$L__BB0_282:
	ld.global.u8 	%rs20, [%rd523];
	mov.b64 	%rd525, 0;
	setp.gt.s16 	%p226, %rs20, 96;
	@%p226 bra 	$L__BB0_288;
	setp.gt.s16 	%p232, %rs20, 70;
	@%p232 bra 	$L__BB0_286;
	setp.eq.s16 	%p235, %rs20, 65;
	@%p235 bra 	$L__BB0_296;
	setp.eq.s16 	%p236, %rs20, 67;
	@%p236 bra 	$L__BB0_291;
	bra.uni 	$L__BB0_298;
$L__BB0_286:
	setp.eq.s16 	%p233, %rs20, 71;
	@%p233 bra 	$L__BB0_295;
	setp.eq.s16 	%p234, %rs20, 84;
	@%p234 bra 	$L__BB0_294;
	bra.uni 	$L__BB0_298;
$L__BB0_288:
	setp.gt.s16 	%p227, %rs20, 102;
	@%p227 bra 	$L__BB0_292;
	setp.eq.s16 	%p230, %rs20, 97;
	@%p230 bra 	$L__BB0_296;
	setp.eq.s16 	%p231, %rs20, 99;
	@%p231 bra 	$L__BB0_291;
	bra.uni 	$L__BB0_298;
$L__BB0_291:
	mov.b64 	%rd525, 1;
	bra.uni 	$L__BB0_296;
$L__BB0_292:
	setp.eq.s16 	%p228, %rs20, 103;
	@%p228 bra 	$L__BB0_295;
	setp.ne.s16 	%p229, %rs20, 116;
	@%p229 bra 	$L__BB0_298;
$L__BB0_294:
	mov.b64 	%rd525, 3;
	bra.uni 	$L__BB0_296;
$L__BB0_295:
	mov.b64 	%rd525, 2;
$L__BB0_296:
	shl.b64 	%rd372, %rd524, 2;
	or.b64  	%rd524, %rd525, %rd372;
	add.s32 	%r1063, %r1063, 1;
	setp.ne.s32 	%p237, %r1063, 0;
	add.s64 	%rd523, %rd523, 1;
	@%p237 bra 	$L__BB0_282;
	setp.eq.s64 	%p238, %rd524, -1;
	min.u64 	%rd373, %rd524, %rd527;
	selp.b64 	%rd527, %rd527, %rd373, %p238;
$L__BB0_298:
	add.s32 	%r1062, %r1062, 1;
	setp.ne.s32 	%p239, %r1062, %r217;
	@%p239 bra 	$L__BB0_281;
$L__BB0_299:
	setp.eq.s64 	%p264, %rd527, -1;
	@%p264 bra 	$L__BB0_371;
	shr.u64 	%rd410, %rd527, 32;
	cvt.u32.u64 	%r907, %rd527;
	cvt.u32.u64 	%r908, %rd410;
	xor.b32  	%r909, %r908, %r907;
	shl.b32 	%r910, %r909, 10;
	add.s32 	%r911, %r910, %r909;
	shr.u32 	%r912, %r911, 6;
	xor.b32  	%r913, %r912, %r911;
	shl.b32 	%r914, %r913, 3;
	add.s32 	%r915, %r914, %r913;
	shr.u32 	%r916, %r915, 11;
	xor.b32  	%r917, %r916, %r915;
	shl.b32 	%r918, %r917, 15;
	add.s32 	%r919, %r918, %r917;
	and.b32  	%r259, %r919, 2147483647;
	ld.global.u32 	%r260, [%rd1+12];
	and.b32  	%r261, %r260, %r259;
	ld.global.u32 	%r262, [%rd1+16];
	ld.global.u64 	%rd411, [%rd1];
	cvta.to.global.u64 	%rd80, %rd411;
	mul.wide.u32 	%rd412, %r261, 4;
	add.s64 	%rd413, %rd80, %rd412;
	ld.global.u32 	%r1064, [%rd413];
	setp.eq.s32 	%p265, %r1064, 0;
	@%p265 bra 	$L__BB0_371;
	shr.u32 	%r920, %r1064, %r262;
	shr.u32 	%r264, %r259, %r262;
	setp.eq.s32 	%p266, %r920, %r264;
	@%p266 bra 	$L__BB0_363;
	add.s32 	%r921, %r261, 1;
	and.b32  	%r265, %r260, %r921;
	mul.wide.u32 	%rd414, %r265, 4;
	add.s64 	%rd415, %rd80, %rd414;
	ld.global.u32 	%r1064, [%rd415];
	setp.eq.s32 	%p267, %r1064, 0;
	@%p267 bra 	$L__BB0_371;
	shr.u32 	%r922, %r1064, %r262;
	setp.eq.s32 	%p268, %r922, %r264;
	@%p268 bra 	$L__BB0_363;
	add.s32 	%r923, %r265, 1;
	and.b32  	%r267, %r260, %r923;
	mul.wide.u32 	%rd416, %r267, 4;
	add.s64 	%rd417, %rd80, %rd416;
	ld.global.u32 	%r1064, [%rd417];
	setp.eq.s32 	%p269, %r1064, 0;
	@%p269 bra 	$L__BB0_371;
	shr.u32 	%r924, %r1064, %r262;
	setp.eq.s32 	%p270, %r924, %r264;
	@%p270 bra 	$L__BB0_363;
	add.s32 	%r925, %r267, 1;
	and.b32  	%r269, %r260, %r925;
	mul.wide.u32 	%rd418, %r269, 4;
	add.s64 	%rd419, %rd80, %rd418;
	ld.global.u32 	%r1064, [%rd419];
	setp.eq.s32 	%p271, %r1064, 0;
	@%p271 bra 	$L__BB0_371;
	shr.u32 	%r926, %r1064, %r262;
	setp.eq.s32 	%p272, %r926, %r264;
	@%p272 bra 	$L__BB0_363;
	add.s32 	%r927, %r269, 1;
	and.b32  	%r271, %r260, %r927;
	mul.wide.u32 	%rd420, %r271, 4;
	add.s64 	%rd421, %rd80, %rd420;
	ld.global.u32 	%r1064, [%rd421];
	setp.eq.s32 	%p273, %r1064, 0;
	@%p273 bra 	$L__BB0_371;
	shr.u32 	%r928, %r1064, %r262;
	setp.eq.s32 	%p274, %r928, %r264;
	@%p274 bra 	$L__BB0_363;
	add.s32 	%r929, %r271, 1;
	and.b32  	%r273, %r260, %r929;
	mul.wide.u32 	%rd422, %r273, 4;
	add.s64 	%rd423, %rd80, %rd422;
	ld.global.u32 	%r1064, [%rd423];
	setp.eq.s32 	%p275, %r1064, 0;
	@%p275 bra 	$L__BB0_371;
	shr.u32 	%r930, %r1064, %r262;
	setp.eq.s32 	%p276, %r930, %r264;
	@%p276 bra 	$L__BB0_363;
	add.s32 	%r931, %r273, 1;
	and.b32  	%r275, %r260, %r931;
	mul.wide.u32 	%rd424, %r275, 4;
	add.s64 	%rd425, %rd80, %rd424;
	ld.global.u32 	%r1064, [%rd425];
	setp.eq.s32 	%p277, %r1064, 0;
	@%p277 bra 	$L__BB0_371;
	shr.u32 	%r932, %r1064, %r262;
	setp.eq.s32 	%p278, %r932, %r264;
	@%p278 bra 	$L__BB0_363;
	add.s32 	%r933, %r275, 1;
	and.b32  	%r277, %r260, %r933;
	mul.wide.u32 	%rd426, %r277, 4;
	add.s64 	%rd427, %rd80, %rd426;
	ld.global.u32 	%r1064, [%rd427];
	setp.eq.s32 	%p279, %r1064, 0;
	@%p279 bra 	$L__BB0_371;
	shr.u32 	%r934, %r1064, %r262;
	setp.eq.s32 	%p280, %r934, %r264;
	@%p280 bra 	$L__BB0_363;
	add.s32 	%r935, %r277, 1;
	and.b32  	%r279, %r260, %r935;
	mul.wide.u32 	%rd428, %r279, 4;
	add.s64 	%rd429, %rd80, %rd428;
	ld.global.u32 	%r1064, [%rd429];
	setp.eq.s32 	%p281, %r1064, 0;
	@%p281 bra 	$L__BB0_371;
	shr.u32 	%r936, %r1064, %r262;
	setp.eq.s32 	%p282, %r936, %r264;
	@%p282 bra 	$L__BB0_363;
	add.s32 	%r937, %r279, 1;
	and.b32  	%r281, %r260, %r937;
	mul.wide.u32 	%rd430, %r281, 4;
	add.s64 	%rd431, %rd80, %rd430;
	ld.global.u32 	%r1064, [%rd431];
	setp.eq.s32 	%p283, %r1064, 0;
	@%p283 bra 	$L__BB0_371;
	shr.u32 	%r938, %r1064, %r262;
	setp.eq.s32 	%p284, %r938, %r264;
	@%p284 bra 	$L__BB0_363;
	add.s32 	%r939, %r281, 1;
	and.b32  	%r283, %r260, %r939;
	mul.wide.u32 	%rd432, %r283, 4;
	add.s64 	%rd433, %rd80, %rd432;
	ld.global.u32 	%r1064, [%rd433];
	setp.eq.s32 	%p285, %r1064, 0;
	@%p285 bra 	$L__BB0_371;
	shr.u32 	%r940, %r1064, %r262;
	setp.eq.s32 	%p286, %r940, %r264;
	@%p286 bra 	$L__BB0_363;
	add.s32 	%r941, %r283, 1;
	and.b32  	%r285, %r260, %r941;
	mul.wide.u32 	%rd434, %r285, 4;
	add.s64 	%rd435, %rd80, %rd434;
	ld.global.u32 	%r1064, [%rd435];
	setp.eq.s32 	%p287, %r1064, 0;
	@%p287 bra 	$L__BB0_371;
	shr.u32 	%r942, %r1064, %r262;
	setp.eq.s32 	%p288, %r942, %r264;
	@%p288 bra 	$L__BB0_363;
	add.s32 	%r943, %r285, 1;
	and.b32  	%r287, %r260, %r943;
	mul.wide.u32 	%rd436, %r287, 4;
	add.s64 	%rd437, %rd80, %rd436;
	ld.global.u32 	%r1064, [%rd437];
	setp.eq.s32 	%p289, %r1064, 0;
	@%p289 bra 	$L__BB0_371;
	shr.u32 	%r944, %r1064, %r262;
	setp.eq.s32 	%p290, %r944, %r264;
	@%p290 bra 	$L__BB0_363;
	add.s32 	%r945, %r287, 1;
	and.b32  	%r289, %r260, %r945;
	mul.wide.u32 	%rd438, %r289, 4;
	add.s64 	%rd439, %rd80, %rd438;
	ld.global.u32 	%r1064, [%rd439];
	setp.eq.s32 	%p291, %r1064, 0;
	@%p291 bra 	$L__BB0_371;
	shr.u32 	%r946, %r1064, %r262;
	setp.eq.s32 	%p292, %r946, %r264;
	@%p292 bra 	$L__BB0_363;
	add.s32 	%r947, %r289, 1;
	and.b32  	%r291, %r260, %r947;
	mul.wide.u32 	%rd440, %r291, 4;
	add.s64 	%rd441, %rd80, %rd440;
	ld.global.u32 	%r1064, [%rd441];
	setp.eq.s32 	%p293, %r1064, 0;
	@%p293 bra 	$L__BB0_371;
	shr.u32 	%r948, %r1064, %r262;
	setp.eq.s32 	%p294, %r948, %r264;
	@%p294 bra 	$L__BB0_363;
	add.s32 	%r949, %r291, 1;
	and.b32  	%r293, %r260, %r949;
	mul.wide.u32 	%rd442, %r293, 4;
	add.s64 	%rd443, %rd80, %rd442;
	ld.global.u32 	%r1064, [%rd443];
	setp.eq.s32 	%p295, %r1064, 0;
	@%p295 bra 	$L__BB0_371;
	shr.u32 	%r950, %r1064, %r262;
	setp.eq.s32 	%p296, %r950, %r264;
	@%p296 bra 	$L__BB0_363;
	add.s32 	%r951, %r293, 1;
	and.b32  	%r295, %r260, %r951;
	mul.wide.u32 	%rd444, %r295, 4;
	add.s64 	%rd445, %rd80, %rd444;
	ld.global.u32 	%r1064, [%rd445];
	setp.eq.s32 	%p297, %r1064, 0;
	@%p297 bra 	$L__BB0_371;
	shr.u32 	%r952, %r1064, %r262;
	setp.eq.s32 	%p298, %r952, %r264;
	@%p298 bra 	$L__BB0_363;
	add.s32 	%r953, %r295, 1;
	and.b32  	%r297, %r260, %r953;
	mul.wide.u32 	%rd446, %r297, 4;
	add.s64 	%rd447, %rd80, %rd446;
	ld.global.u32 	%r1064, [%rd447];
	setp.eq.s32 	%p299, %r1064, 0;
	@%p299 bra 	$L__BB0_371;
	shr.u32 	%r954, %r1064, %r262;
	setp.eq.s32 	%p300, %r954, %r264;
	@%p300 bra 	$L__BB0_363;
	add.s32 	%r955, %r297, 1;
	and.b32  	%r299, %r260, %r955;
	mul.wide.u32 	%rd448, %r299, 4;
	add.s64 	%rd449, %rd80, %rd448;
	ld.global.u32 	%r1064, [%rd449];
	setp.eq.s32 	%p301, %r1064, 0;
	@%p301 bra 	$L__BB0_371;
	shr.u32 	%r956, %r1064, %r262;
	setp.eq.s32 	%p302, %r956, %r264;
	@%p302 bra 	$L__BB0_363;
	add.s32 	%r957, %r299, 1;
	and.b32  	%r301, %r260, %r957;
	mul.wide.u32 	%rd450, %r301, 4;
	add.s64 	%rd451, %rd80, %rd450;
	ld.global.u32 	%r1064, [%rd451];
	setp.eq.s32 	%p303, %r1064, 0;
	@%p303 bra 	$L__BB0_371;
	shr.u32 	%r958, %r1064, %r262;
	setp.eq.s32 	%p304, %r958, %r264;
	@%p304 bra 	$L__BB0_363;
	add.s32 	%r959, %r301, 1;
	and.b32  	%r303, %r260, %r959;
	mul.wide.u32 	%rd452, %r303, 4;
	add.s64 	%rd453, %rd80, %rd452;
	ld.global.u32 	%r1064, [%rd453];
	setp.eq.s32 	%p305, %r1064, 0;
	@%p305 bra 	$L__BB0_371;
	shr.u32 	%r960, %r1064, %r262;
	setp.eq.s32 	%p306, %r960, %r264;
	@%p306 bra 	$L__BB0_363;
	add.s32 	%r961, %r303, 1;
	and.b32  	%r305, %r260, %r961;
	mul.wide.u32 	%rd454, %r305, 4;
	add.s64 	%rd455, %rd80, %rd454;
	ld.global.u32 	%r1064, [%rd455];
	setp.eq.s32 	%p307, %r1064, 0;
	@%p307 bra 	$L__BB0_371;
	shr.u32 	%r962, %r1064, %r262;
	setp.eq.s32 	%p308, %r962, %r264;
	@%p308 bra 	$L__BB0_363;
	add.s32 	%r963, %r305, 1;
	and.b32  	%r307, %r260, %r963;
	mul.wide.u32 	%rd456, %r307, 4;
	add.s64 	%rd457, %rd80, %rd456;
	ld.global.u32 	%r1064, [%rd457];
	setp.eq.s32 	%p309, %r1064, 0;
	@%p309 bra 	$L__BB0_371;
	shr.u32 	%r964, %r1064, %r262;
	setp.eq.s32 	%p310, %r964, %r264;
	@%p310 bra 	$L__BB0_363;
	add.s32 	%r965, %r307, 1;
	and.b32  	%r309, %r260, %r965;
	mul.wide.u32 	%rd458, %r309, 4;
	add.s64 	%rd459, %rd80, %rd458;
	ld.global.u32 	%r1064, [%rd459];
	setp.eq.s32 	%p311, %r1064, 0;
	@%p311 bra 	$L__BB0_371;
	shr.u32 	%r966, %r1064, %r262;
	setp.eq.s32 	%p312, %r966, %r264;
	@%p312 bra 	$L__BB0_363;
	add.s32 	%r967, %r309, 1;
	and.b32  	%r311, %r260, %r967;
	mul.wide.u32 	%rd460, %r311, 4;
	add.s64 	%rd461, %rd80, %rd460;
	ld.global.u32 	%r1064, [%rd461];
	setp.eq.s32 	%p313, %r1064, 0;
	@%p313 bra 	$L__BB0_371;
	shr.u32 	%r968, %r1064, %r262;
	setp.eq.s32 	%p314, %r968, %r264;
	@%p314 bra 	$L__BB0_363;
	add.s32 	%r969, %r311, 1;
	and.b32  	%r313, %r260, %r969;
	mul.wide.u32 	%rd462, %r313, 4;
	add.s64 	%rd463, %rd80, %rd462;
	ld.global.u32 	%r1064, [%rd463];
	setp.eq.s32 	%p315, %r1064, 0;
	@%p315 bra 	$L__BB0_371;
	shr.u32 	%r970, %r1064, %r262;
	setp.eq.s32 	%p316, %r970, %r264;
	@%p316 bra 	$L__BB0_363;
	add.s32 	%r971, %r313, 1;
	and.b32  	%r315, %r260, %r971;
	mul.wide.u32 	%rd464, %r315, 4;
	add.s64 	%rd465, %rd80, %rd464;
	ld.global.u32 	%r1064, [%rd465];
	setp.eq.s32 	%p317, %r1064, 0;
	@%p317 bra 	$L__BB0_371;
	shr.u32 	%r972, %r1064, %r262;
	setp.eq.s32 	%p318, %r972, %r264;
	@%p318 bra 	$L__BB0_363;
	add.s32 	%r973, %r315, 1;
	and.b32  	%r317, %r260, %r973;
	mul.wide.u32 	%rd466, %r317, 4;
	add.s64 	%rd467, %rd80, %rd466;
	ld.global.u32 	%r1064, [%rd467];
	setp.eq.s32 	%p319, %r1064, 0;
	@%p319 bra 	$L__BB0_371;
	shr.u32 	%r974, %r1064, %r262;
	setp.eq.s32 	%p320, %r974, %r264;
	@%p320 bra 	$L__BB0_363;
	add.s32 	%r975, %r317, 1;
	and.b32  	%r319, %r260, %r975;
	mul.wide.u32 	%rd468, %r319, 4;
	add.s64 	%rd469, %rd80, %rd468;
	ld.global.u32 	%r1064, [%rd469];
	setp.eq.s32 	%p321, %r1064, 0;
	@%p321 bra 	$L__BB0_371;
	shr.u32 	%r976, %r1064, %r262;
	setp.eq.s32 	%p322, %r976, %r264;
	@%p322 bra 	$L__BB0_363;
	add.s32 	%r977, %r319, 1;
	and.b32  	%r321, %r260, %r977;
	mul.wide.u32 	%rd470, %r321, 4;
	add.s64 	%rd471, %rd80, %rd470;
	ld.global.u32 	%r1064, [%rd471];
	setp.eq.s32 	%p323, %r1064, 0;
	@%p323 bra 	$L__BB0_371;
	shr.u32 	%r978, %r1064, %r262;
	setp.eq.s32 	%p324, %r978, %r264;
	@%p324 bra 	$L__BB0_363;
	add.s32 	%r979, %r321, 1;
	and.b32  	%r323, %r260, %r979;
	mul.wide.u32 	%rd472, %r323, 4;
	add.s64 	%rd473, %rd80, %rd472;
	ld.global.u32 	%r1064, [%rd473];
	setp.eq.s32 	%p325, %r1064, 0;
	@%p325 bra 	$L__BB0_371;
	shr.u32 	%r980, %r1064, %r262;
	setp.eq.s32 	%p326, %r980, %r264;
	@%p326 bra 	$L__BB0_363;
	add.s32 	%r981, %r323, 1;
	and.b32  	%r982, %r260, %r981;
	mul.wide.u32 	%rd474, %r982, 4;
	add.s64 	%rd475, %rd80, %rd474;
	ld.global.u32 	%r1064, [%rd475];
	setp.eq.s32 	%p327, %r1064, 0;
	shr.u32 	%r983, %r1064, %r262;
	setp.ne.s32 	%p328, %r983, %r264;
	or.pred  	%p329, %p327, %p328;
	@%p329 bra 	$L__BB0_371;
$L__BB0_363:
	mov.b32 	%r986, -1;
	shl.b32 	%r987, %r986, %r262;
	not.b32 	%r988, %r987;
	and.b32  	%r327, %r1064, %r988;
	setp.eq.s32 	%p330, %r327, 0;
	@%p330 bra 	$L__BB0_371;
	setp.lt.s32 	%p332, %r1067, 1;
	mov.pred 	%p442, -1;
	@%p332 bra 	$L__BB0_369;
	mov.b32 	%r1065, 0;
	bra.uni 	$L__BB0_367;
$L__BB0_366:
	add.s32 	%r1065, %r1065, 1;
	setp.eq.s32 	%p335, %r1065, %r1067;
	@%p335 bra 	$L__BB0_369;
$L__BB0_367:
	mul.wide.u32 	%rd476, %r1065, 4;
	add.s64 	%rd477, %rd4, %rd476;
	ld.local.u32 	%r990, [%rd477];
	setp.ne.s32 	%p333, %r990, %r327;
	@%p333 bra 	$L__BB0_366;
	add.s64 	%rd479, %rd5, %rd476;
	ld.local.u32 	%r991, [%rd479];
	add.s32 	%r992, %r991, 1;
	st.local.u32 	[%rd479], %r992;
	mov.pred 	%p442, 0;
$L__BB0_369:
	setp.gt.s32 	%p337, %r1067, 31;
	not.pred 	%p338, %p442;
	or.pred  	%p339, %p337, %p338;
	@%p339 bra 	$L__BB0_371;
	mul.wide.s32 	%rd480, %r1067, 4;
	add.s64 	%rd481, %rd4, %rd480;
	st.local.u32 	[%rd481], %r327;
	add.s64 	%rd482, %rd5, %rd480;
	mov.b32 	%r993, 1;
	st.local.u32 	[%rd482], %r993;
	add.s32 	%r1067, %r1067, 1;
$L__BB0_371:
	add.s32 	%r1047, %r220, 1;
	setp.ne.s32 	%p340, %r220, %r215;
	@%p340 bra 	$L__BB0_233;
$L__BB0_372:
	setp.lt.s32 	%p341, %r1022, 1;
	mov.b32 	%r1118, 0;
	mov.u32 	%r1119, %r1118;
	@%p341 bra 	$L__BB0_443;
	and.b32  	%r335, %r1022, 15;
	setp.lt.u32 	%p342, %r1022, 16;
	mov.b32 	%r1071, 0;
	mov.u32 	%r1119, %r1071;
	mov.u32 	%r1118, %r1071;
	@%p342 bra 	$L__BB0_408;
	and.b32  	%r1071, %r1022, 2147483632;
	neg.s32 	%r1115, %r1071;
	add.s64 	%rd531, %rd3, 32;
	add.s64 	%rd530, %rd2, 32;
	mov.b32 	%r1119, 0;
	mov.u32 	%r1118, %r1119;
$L__BB0_375:
	.pragma "nounroll";
	ld.local.u32 	%r422, [%rd531+-32];
	setp.le.u32 	%p343, %r422, %r1119;
	@%p343 bra 	$L__BB0_377;
	ld.local.u32 	%r1118, [%rd530+-32];
	mov.u32 	%r1119, %r422;
$L__BB0_377:
	ld.local.u32 	%r426, [%rd531+-28];
	setp.le.u32 	%p344, %r426, %r1119;
	@%p344 bra 	$L__BB0_379;
	ld.local.u32 	%r1118, [%rd530+-28];
	mov.u32 	%r1119, %r426;
$L__BB0_379:
	ld.local.u32 	%r430, [%rd531+-24];
	setp.le.u32 	%p345, %r430, %r1119;
	@%p345 bra 	$L__BB0_381;
	ld.local.u32 	%r1118, [%rd530+-24];
	mov.u32 	%r1119, %r430;
$L__BB0_381:
	ld.local.u32 	%r434, [%rd531+-20];
	setp.le.u32 	%p346, %r434, %r1119;
	@%p346 bra 	$L__BB0_383;
	ld.local.u32 	%r1118, [%rd530+-20];
	mov.u32 	%r1119, %r434;
$L__BB0_383:
	ld.local.u32 	%r438, [%rd531+-16];
	setp.le.u32 	%p347, %r438, %r1119;
	@%p347 bra 	$L__BB0_385;
	ld.local.u32 	%r1118, [%rd530+-16];
	mov.u32 	%r1119, %r438;
$L__BB0_385:
	ld.local.u32 	%r442, [%rd531+-12];
	setp.le.u32 	%p348, %r442, %r1119;
	@%p348 bra 	$L__BB0_387;
	ld.local.u32 	%r1118, [%rd530+-12];
	mov.u32 	%r1119, %r442;
$L__BB0_387:
	ld.local.u32 	%r446, [%rd531+-8];
	setp.le.u32 	%p349, %r446, %r1119;
	@%p349 bra 	$L__BB0_389;
	ld.local.u32 	%r1118, [%rd530+-8];
	mov.u32 	%r1119, %r446;
$L__BB0_389:
	ld.local.u32 	%r450, [%rd531+-4];
	setp.le.u32 	%p350, %r450, %r1119;
	@%p350 bra 	$L__BB0_391;
	ld.local.u32 	%r1118, [%rd530+-4];
	mov.u32 	%r1119, %r450;
$L__BB0_391:
	ld.local.u32 	%r454, [%rd531];
	setp.le.u32 	%p351, %r454, %r1119;
	@%p351 bra 	$L__BB0_393;
	ld.local.u32 	%r1118, [%rd530];
	mov.u32 	%r1119, %r454;
$L__BB0_393:
	ld.local.u32 	%r458, [%rd531+4];
	setp.le.u32 	%p352, %r458, %r1119;
	@%p352 bra 	$L__BB0_395;
	ld.local.u32 	%r1118, [%rd530+4];
	mov.u32 	%r1119, %r458;
$L__BB0_395:
	ld.local.u32 	%r462, [%rd531+8];
	setp.le.u32 	%p353, %r462, %r1119;
	@%p353 bra 	$L__BB0_397;
	ld.local.u32 	%r1118, [%rd530+8];
	mov.u32 	%r1119, %r462;
$L__BB0_397:
	ld.local.u32 	%r466, [%rd531+12];
	setp.le.u32 	%p354, %r466, %r1119;
	@%p354 bra 	$L__BB0_399;
	ld.local.u32 	%r1118, [%rd530+12];
	mov.u32 	%r1119, %r466;
$L__BB0_399:
	ld.local.u32 	%r470, [%rd531+16];
	setp.le.u32 	%p355, %r470, %r1119;
	@%p355 bra 	$L__BB0_401;
	ld.local.u32 	%r1118, [%rd530+16];
	mov.u32 	%r1119, %r470;
$L__BB0_401:
	ld.local.u32 	%r474, [%rd531+20];
	setp.le.u32 	%p356, %r474, %r1119;
	@%p356 bra 	$L__BB0_403;
	ld.local.u32 	%r1118, [%rd530+20];
	mov.u32 	%r1119, %r474;
$L__BB0_403:
	ld.local.u32 	%r478, [%rd531+24];
	setp.le.u32 	%p357, %r478, %r1119;
	@%p357 bra 	$L__BB0_405;
	ld.local.u32 	%r1118, [%rd530+24];
	mov.u32 	%r1119, %r478;
$L__BB0_405:
	ld.local.u32 	%r482, [%rd531+28];
	setp.le.u32 	%p358, %r482, %r1119;
	@%p358 bra 	$L__BB0_407;
	ld.local.u32 	%r1118, [%rd530+28];
	mov.u32 	%r1119, %r482;
$L__BB0_407:
	add.s32 	%r1115, %r1115, 16;
	add.s64 	%rd531, %rd531, 64;
	add.s64 	%rd530, %rd530, 64;
	setp.eq.s32 	%p359, %r1115, 0;
	@%p359 bra 	$L__BB0_408;
	bra.uni 	$L__BB0_375;
$L__BB0_408:
	setp.eq.s32 	%p360, %r335, 0;
	@%p360 bra 	$L__BB0_443;
	and.b32  	%r343, %r1022, 7;
	setp.lt.u32 	%p361, %r335, 8;
	@%p361 bra 	$L__BB0_427;
	mul.wide.u32 	%rd483, %r1071, 4;
	add.s64 	%rd83, %rd3, %rd483;
	ld.local.u32 	%r344, [%rd83];
	setp.le.u32 	%p362, %r344, %r1119;
	add.s64 	%rd84, %rd2, %rd483;
	@%p362 bra 	$L__BB0_412;
	ld.local.u32 	%r1118, [%rd84];
	mov.u32 	%r1119, %r344;
$L__BB0_412:
	ld.local.u32 	%r348, [%rd83+4];
	setp.le.u32 	%p363, %r348, %r1119;
	@%p363 bra 	$L__BB0_414;
	ld.local.u32 	%r1118, [%rd84+4];
	mov.u32 	%r1119, %r348;
$L__BB0_414:
	ld.local.u32 	%r352, [%rd83+8];
	setp.le.u32 	%p364, %r352, %r1119;
	@%p364 bra 	$L__BB0_416;
	ld.local.u32 	%r1118, [%rd84+8];
	mov.u32 	%r1119, %r352;
$L__BB0_416:
	ld.local.u32 	%r356, [%rd83+12];
	setp.le.u32 	%p365, %r356, %r1119;
	@%p365 bra 	$L__BB0_418;
	ld.local.u32 	%r1118, [%rd84+12];
	mov.u32 	%r1119, %r356;
$L__BB0_418:
	ld.local.u32 	%r360, [%rd83+16];
	setp.le.u32 	%p366, %r360, %r1119;
	@%p366 bra 	$L__BB0_420;
	ld.local.u32 	%r1118, [%rd84+16];
	mov.u32 	%r1119, %r360;
$L__BB0_420:
	ld.local.u32 	%r364, [%rd83+20];
	setp.le.u32 	%p367, %r364, %r1119;
	@%p367 bra 	$L__BB0_422;
	ld.local.u32 	%r1118, [%rd84+20];
	mov.u32 	%r1119, %r364;
$L__BB0_422:
	ld.local.u32 	%r368, [%rd83+24];
	setp.le.u32 	%p368, %r368, %r1119;
	@%p368 bra 	$L__BB0_424;
	ld.local.u32 	%r1118, [%rd84+24];
	mov.u32 	%r1119, %r368;
$L__BB0_424:
	ld.local.u32 	%r372, [%rd83+28];
	setp.le.u32 	%p369, %r372, %r1119;
	@%p369 bra 	$L__BB0_426;
	ld.local.u32 	%r1118, [%rd84+28];
	mov.u32 	%r1119, %r372;
$L__BB0_426:
	add.s32 	%r1071, %r1071, 8;
$L__BB0_427:
	setp.eq.s32 	%p370, %r343, 0;
	@%p370 bra 	$L__BB0_443;
	and.b32  	%r382, %r1022, 3;
	setp.lt.u32 	%p371, %r343, 4;
	@%p371 bra 	$L__BB0_438;
	mul.wide.u32 	%rd484, %r1071, 4;
	add.s64 	%rd85, %rd3, %rd484;
	ld.local.u32 	%r383, [%rd85];
	setp.le.u32 	%p372, %r383, %r1119;
	add.s64 	%rd86, %rd2, %rd484;
	@%p372 bra 	$L__BB0_431;
	ld.local.u32 	%r1118, [%rd86];
	mov.u32 	%r1119, %r383;
$L__BB0_431:
	ld.local.u32 	%r387, [%rd85+4];
	setp.le.u32 	%p373, %r387, %r1119;
	@%p373 bra 	$L__BB0_433;
	ld.local.u32 	%r1118, [%rd86+4];
	mov.u32 	%r1119, %r387;
$L__BB0_433:
	ld.local.u32 	%r391, [%rd85+8];
	setp.le.u32 	%p374, %r391, %r1119;
	@%p374 bra 	$L__BB0_435;
	ld.local.u32 	%r1118, [%rd86+8];
	mov.u32 	%r1119, %r391;
$L__BB0_435:
	ld.local.u32 	%r395, [%rd85+12];
	setp.le.u32 	%p375, %r395, %r1119;
	@%p375 bra 	$L__BB0_437;
	ld.local.u32 	%r1118, [%rd86+12];
	mov.u32 	%r1119, %r395;
$L__BB0_437:
	add.s32 	%r1071, %r1071, 4;
$L__BB0_438:
	setp.eq.s32 	%p376, %r382, 0;
	@%p376 bra 	$L__BB0_443;
	mul.wide.u32 	%rd485, %r1071, 4;
	add.s64 	%rd529, %rd2, %rd485;
	add.s64 	%rd528, %rd3, %rd485;
	neg.s32 	%r1108, %r382;
$L__BB0_440:
	.pragma "nounroll";
	ld.local.u32 	%r409, [%rd528];
	setp.le.u32 	%p377, %r409, %r1119;
	@%p377 bra 	$L__BB0_442;
	ld.local.u32 	%r1118, [%rd529];
	mov.u32 	%r1119, %r409;
$L__BB0_442:
	add.s64 	%rd529, %rd529, 4;
	add.s64 	%rd528, %rd528, 4;
	add.s32 	%r1108, %r1108, 1;
	setp.ne.s32 	%p378, %r1108, 0;
	@%p378 bra 	$L__BB0_440;
$L__BB0_443:
	setp.lt.s32 	%p379, %r1067, 1;
	mov.b32 	%r1153, 0;
	mov.u32 	%r1154, %r1153;
	@%p379 bra 	$L__BB0_514;
	and.b32  	%r416, %r1067, 15;
	setp.lt.u32 	%p380, %r1067, 16;
	mov.b32 	%r1187, 0;
	mov.u32 	%r1154, %r1187;
	mov.u32 	%r1153, %r1187;
	@%p380 bra 	$L__BB0_479;
	and.b32  	%r1187, %r1067, 2147483632;
	neg.s32 	%r1150, %r1187;
	add.s64 	%rd533, %rd5, 32;
	add.s64 	%rd532, %rd4, 32;
	mov.b32 	%r1154, 0;
	mov.u32 	%r1153, %r1154;
$L__BB0_446:
	.pragma "nounroll";
	ld.local.u32 	%r490, [%rd533+-32];
	setp.le.u32 	%p381, %r490, %r1154;
	@%p381 bra 	$L__BB0_448;
	ld.local.u32 	%r1153, [%rd532+-32];
	mov.u32 	%r1154, %r490;
$L__BB0_448:
	ld.local.u32 	%r494, [%rd533+-28];
	setp.le.u32 	%p382, %r494, %r1154;
	@%p382 bra 	$L__BB0_450;
	ld.local.u32 	%r1153, [%rd532+-28];
	mov.u32 	%r1154, %r494;
$L__BB0_450:
	ld.local.u32 	%r498, [%rd533+-24];
	setp.le.u32 	%p383, %r498, %r1154;
	@%p383 bra 	$L__BB0_452;
	ld.local.u32 	%r1153, [%rd532+-24];
	mov.u32 	%r1154, %r498;
$L__BB0_452:
	ld.local.u32 	%r502, [%rd533+-20];
	setp.le.u32 	%p384, %r502, %r1154;
	@%p384 bra 	$L__BB0_454;
	ld.local.u32 	%r1153, [%rd532+-20];
	mov.u32 	%r1154, %r502;
$L__BB0_454:
	ld.local.u32 	%r506, [%rd533+-16];
	setp.le.u32 	%p385, %r506, %r1154;
	@%p385 bra 	$L__BB0_456;
	ld.local.u32 	%r1153, [%rd532+-16];
	mov.u32 	%r1154, %r506;
$L__BB0_456:
	ld.local.u32 	%r510, [%rd533+-12];
	setp.le.u32 	%p386, %r510, %r1154;
	@%p386 bra 	$L__BB0_458;
	ld.local.u32 	%r1153, [%rd532+-12];
	mov.u32 	%r1154, %r510;
$L__BB0_458:
	ld.local.u32 	%r514, [%rd533+-8];
	setp.le.u32 	%p387, %r514, %r1154;
	@%p387 bra 	$L__BB0_460;
	ld.local.u32 	%r1153, [%rd532+-8];
	mov.u32 	%r1154, %r514;
$L__BB0_460:
	ld.local.u32 	%r518, [%rd533+-4];
	setp.le.u32 	%p388, %r518, %r1154;
	@%p388 bra 	$L__BB0_462;
	ld.local.u32 	%r1153, [%rd532+-4];
	mov.u32 	%r1154, %r518;
$L__BB0_462:
	ld.local.u32 	%r522, [%rd533];
	setp.le.u32 	%p389, %r522, %r1154;
	@%p389 bra 	$L__BB0_464;
	ld.local.u32 	%r1153, [%rd532];
	mov.u32 	%r1154, %r522;
$L__BB0_464:
	ld.local.u32 	%r526, [%rd533+4];
	setp.le.u32 	%p390, %r526, %r1154;
	@%p390 bra 	$L__BB0_466;
	ld.local.u32 	%r1153, [%rd532+4];
	mov.u32 	%r1154, %r526;
$L__BB0_466:
	ld.local.u32 	%r530, [%rd533+8];
	setp.le.u32 	%p391, %r530, %r1154;
	@%p391 bra 	$L__BB0_468;
	ld.local.u32 	%r1153, [%rd532+8];
	mov.u32 	%r1154, %r530;
$L__BB0_468:
	ld.local.u32 	%r534, [%rd533+12];
	setp.le.u32 	%p392, %r534, %r1154;
	@%p392 bra 	$L__BB0_470;
	ld.local.u32 	%r1153, [%rd532+12];
	mov.u32 	%r1154, %r534;
$L__BB0_470:
	ld.local.u32 	%r538, [%rd533+16];
	setp.le.u32 	%p393, %r538, %r1154;
	@%p393 bra 	$L__BB0_472;
	ld.local.u32 	%r1153, [%rd532+16];
	mov.u32 	%r1154, %r538;
$L__BB0_472:
	ld.local.u32 	%r542, [%rd533+20];
	setp.le.u32 	%p394, %r542, %r1154;
	@%p394 bra 	$L__BB0_474;
	ld.local.u32 	%r1153, [%rd532+20];
	mov.u32 	%r1154, %r542;
$L__BB0_474:
	ld.local.u32 	%r546, [%rd533+24];
	setp.le.u32 	%p395, %r546, %r1154;
	@%p395 bra 	$L__BB0_476;
	ld.local.u32 	%r1153, [%rd532+24];
	mov.u32 	%r1154, %r546;
$L__BB0_476:
	ld.local.u32 	%r550, [%rd533+28];
	setp.le.u32 	%p396, %r550, %r1154;
	@%p396 bra 	$L__BB0_478;
	ld.local.u32 	%r1153, [%rd532+28];
	mov.u32 	%r1154, %r550;
$L__BB0_478:
	add.s32 	%r1150, %r1150, 16;
	add.s64 	%rd533, %rd533, 64;
	add.s64 	%rd532, %rd532, 64;
	setp.ne.s32 	%p397, %r1150, 0;
	@%p397 bra 	$L__BB0_446;
$L__BB0_479:
	setp.eq.s32 	%p398, %r416, 0;
	@%p398 bra 	$L__BB0_514;
	and.b32  	%r560, %r1067, 7;
	setp.lt.u32 	%p399, %r416, 8;
	@%p399 bra 	$L__BB0_498;
	mul.wide.u32 	%rd486, %r1187, 4;
	add.s64 	%rd103, %rd5, %rd486;
	ld.local.u32 	%r561, [%rd103];
	setp.le.u32 	%p400, %r561, %r1154;
	add.s64 	%rd104, %rd4, %rd486;
	@%p400 bra 	$L__BB0_483;
	ld.local.u32 	%r1153, [%rd104];
	mov.u32 	%r1154, %r561;
$L__BB0_483:
	ld.local.u32 	%r565, [%rd103+4];
	setp.le.u32 	%p401, %r565, %r1154;
	@%p401 bra 	$L__BB0_485;
	ld.local.u32 	%r1153, [%rd104+4];
	mov.u32 	%r1154, %r565;
$L__BB0_485:
	ld.local.u32 	%r569, [%rd103+8];
	setp.le.u32 	%p402, %r569, %r1154;
	@%p402 bra 	$L__BB0_487;
	ld.local.u32 	%r1153, [%rd104+8];
	mov.u32 	%r1154, %r569;
$L__BB0_487:
	ld.local.u32 	%r573, [%rd103+12];
	setp.le.u32 	%p403, %r573, %r1154;
	@%p403 bra 	$L__BB0_489;
	ld.local.u32 	%r1153, [%rd104+12];
	mov.u32 	%r1154, %r573;
$L__BB0_489:
	ld.local.u32 	%r577, [%rd103+16];
	setp.le.u32 	%p404, %r577, %r1154;
	@%p404 bra 	$L__BB0_491;
	ld.local.u32 	%r1153, [%rd104+16];
	mov.u32 	%r1154, %r577;
$L__BB0_491:
	ld.local.u32 	%r581, [%rd103+20];
	setp.le.u32 	%p405, %r581, %r1154;
	@%p405 bra 	$L__BB0_493;
	ld.local.u32 	%r1153, [%rd104+20];
	mov.u32 	%r1154, %r581;
$L__BB0_493:
	ld.local.u32 	%r585, [%rd103+24];
	setp.le.u32 	%p406, %r585, %r1154;
	@%p406 bra 	$L__BB0_495;
	ld.local.u32 	%r1153, [%rd104+24];
	mov.u32 	%r1154, %r585;
$L__BB0_495:
	ld.local.u32 	%r589, [%rd103+28];
	setp.le.u32 	%p407, %r589, %r1154;
	@%p407 bra 	$L__BB0_497;
	ld.local.u32 	%r1153, [%rd104+28];
	mov.u32 	%r1154, %r589;
$L__BB0_497:
	add.s32 	%r1187, %r1187, 8;
$L__BB0_498:
	setp.eq.s32 	%p408, %r560, 0;
	@%p408 bra 	$L__BB0_514;
	and.b32  	%r599, %r1067, 3;
	setp.lt.u32 	%p409, %r560, 4;
	@%p409 bra 	$L__BB0_509;
	mul.wide.u32 	%rd487, %r1187, 4;
	add.s64 	%rd105, %rd5, %rd487;
	ld.local.u32 	%r600, [%rd105];
	setp.le.u32 	%p410, %r600, %r1154;
	add.s64 	%rd106, %rd4, %rd487;
	@%p410 bra 	$L__BB0_502;
	ld.local.u32 	%r1153, [%rd106];
	mov.u32 	%r1154, %r600;
$L__BB0_502:
	ld.local.u32 	%r604, [%rd105+4];
	setp.le.u32 	%p411, %r604, %r1154;
	@%p411 bra 	$L__BB0_504;
	ld.local.u32 	%r1153, [%rd106+4];
	mov.u32 	%r1154, %r604;
$L__BB0_504:
	ld.local.u32 	%r608, [%rd105+8];
	setp.le.u32 	%p412, %r608, %r1154;
	@%p412 bra 	$L__BB0_506;
	ld.local.u32 	%r1153, [%rd106+8];
	mov.u32 	%r1154, %r608;
$L__BB0_506:
	ld.local.u32 	%r612, [%rd105+12];
	setp.le.u32 	%p413, %r612, %r1154;
	@%p413 bra 	$L__BB0_508;
	ld.local.u32 	%r1153, [%rd106+12];
	mov.u32 	%r1154, %r612;
$L__BB0_508:
	add.s32 	%r1187, %r1187, 4;
$L__BB0_509:
	setp.eq.s32 	%p414, %r599, 0;
	@%p414 bra 	$L__BB0_514;
	mul.wide.u32 	%rd488, %r1187, 4;
	add.s64 	%rd535, %rd4, %rd488;
	add.s64 	%rd534, %rd5, %rd488;
	neg.s32 	%r1224, %r599;
$L__BB0_511:
	.pragma "nounroll";
	ld.local.u32 	%r626, [%rd534];
	setp.le.u32 	%p415, %r626, %r1154;
	@%p415 bra 	$L__BB0_513;
	ld.local.u32 	%r1153, [%rd535];
	mov.u32 	%r1154, %r626;
$L__BB0_513:
	add.s64 	%rd535, %rd535, 4;
	add.s64 	%rd534, %rd534, 4;
	add.s32 	%r1224, %r1224, 1;
	setp.ne.s32 	%p416, %r1224, 0;
	@%p416 bra 	$L__BB0_511;
$L__BB0_514:
	st.global.u32 	[%rd8+36], %r1118;
	st.global.u32 	[%rd8+40], %r1153;
	st.global.u32 	[%rd8+8], %r1119;
	st.global.u32 	[%rd8+12], %r1154;
	ld.global.u32 	%r633, [%rd8+16];
	setp.eq.s32 	%p417, %r633, 0;
	mov.f32 	%f24, 0f00000000;
	@%p417 bra 	$L__BB0_516;
	cvt.rn.f32.u32 	%f14, %r1119;
	cvt.rn.f32.u32 	%f15, %r633;
	div.rn.f32 	%f24, %f14, %f15;
$L__BB0_516:
	st.global.f32 	[%rd8+44], %f24;
	ld.global.u32 	%r634, [%rd8+20];
	setp.eq.s32 	%p418, %r634, 0;
	mov.f32 	%f4, 0f00000000;
	@%p418 bra 	$L__BB0_518;
	cvt.rn.f32.u32 	%f17, %r1154;
	cvt.rn.f32.u32 	%f18, %r634;
	div.rn.f32 	%f4, %f17, %f18;
$L__BB0_518:
	setp.eq.s16 	%p419, %rs1, 0;
	st.global.f32 	[%rd8+48], %f4;
	setp.eq.s32 	%p420, %r1118, 0;
	or.pred  	%p421, %p419, %p420;
	setp.eq.s32 	%p422, %r1153, 0;
	or.pred  	%p423, %p421, %p422;
	@%p423 bra 	$L__BB0_524;
	setp.ne.s32 	%p434, %r1118, %r1153;
	@%p434 bra 	$L__BB0_523;
	add.s32 	%r1008, %r1154, %r1119;
	st.global.u32 	[%rd8+24], %r1008;
	mov.b32 	%r1009, 1065353216;
	st.global.u32 	[%rd8+28], %r1009;
	setp.eq.s16 	%p436, %rs3, 0;
	setp.gtu.f32 	%p437, %f12, 0f3F800000;
	or.pred  	%p438, %p436, %p437;
	@%p438 bra 	$L__BB0_522;
	st.global.u32 	[%rd8], %r1118;
	add.f32 	%f19, %f24, %f4;
	mul.f32 	%f20, %f11, %f19;
	mul.f32 	%f24, %f20, 0f3F000000;
	st.global.f32 	[%rd8+4], %f24;
	mov.b16 	%rs24, 1;
	st.global.u8 	[%rd8+32], %rs24;
	bra.uni 	$L__BB0_533;
$L__BB0_522:
	st.global.u32 	[%rd8], %r1118;
	add.f32 	%f21, %f24, %f4;
	mul.f32 	%f24, %f21, 0f3F000000;
	st.global.f32 	[%rd8+4], %f24;
	bra.uni 	$L__BB0_533;
$L__BB0_523:
	setp.gt.f32 	%p435, %f24, %f4;
	selp.b32 	%r1006, %r1118, %r1153, %p435;
	selp.f32 	%f24, %f24, %f4, %p435;
	st.global.u32 	[%rd8], %r1006;
	st.global.f32 	[%rd8+4], %f24;
	mov.b32 	%r1007, 0;
	st.global.u32 	[%rd8+28], %r1007;
	bra.uni 	$L__BB0_533;
$L__BB0_524:
	setp.eq.s32 	%p424, %r1118, 0;
	setp.ne.s32 	%p425, %r1153, 0;
	or.pred  	%p426, %p424, %p425;
	@%p426 bra 	$L__BB0_526;
	st.global.u32 	[%rd8], %r1118;
	st.global.f32 	[%rd8+4], %f24;
	bra.uni 	$L__BB0_533;
$L__BB0_526:
	setp.eq.s32 	%p427, %r1153, 0;
	setp.ne.s32 	%p428, %r1118, 0;
	or.pred  	%p429, %p427, %p428;
	@%p429 bra 	$L__BB0_528;
	st.global.u32 	[%rd8], %r1153;
	st.global.f32 	[%rd8+4], %f4;
	mov.f32 	%f24, %f4;
	bra.uni 	$L__BB0_533;
$L__BB0_528:
	setp.ne.s32 	%p430, %r1153, 0;
	setp.ne.s32 	%p431, %r1118, 0;
	and.pred  	%p432, %p431, %p430;
	@%p432 bra 	$L__BB0_530;
	ld.global.f32 	%f24, [%rd8+4];
	bra.uni 	$L__BB0_533;
$L__BB0_530:
	setp.leu.f32 	%p433, %f24, %f4;
	@%p433 bra 	$L__BB0_532;
	st.global.u32 	[%rd8], %r1118;
	st.global.f32 	[%rd8+4], %f24;
	bra.uni 	$L__BB0_533;
$L__BB0_532:
	st.global.u32 	[%rd8], %r1153;
	st.global.f32 	[%rd8+4], %f4;
	mov.f32 	%f24, %f4;
$L__BB0_533:
	setp.geu.f32 	%p439, %f24, %f10;
	@%p439 bra 	$L__BB0_535;
	mov.b32 	%r1010, 0;
	st.global.u32 	[%rd8], %r1010;
$L__BB0_535:
	ret;

}
	// .globl	_Z33compute_paired_concordance_kernelPKjS0_PKbPjP24PairedReadClassificationi20ClassificationParams
.visible .entry _Z33compute_paired_concordance_kernelPKjS0_PKbPjP24PairedReadClassificationi20ClassificationParams(
	.param .u64 .ptr .align 1 _Z33compute_paired_concordance_kernelPKjS0_PKbPjP24PairedReadClassificationi20ClassificationParams_param_0,
	.param .u64 .ptr .align 1 _Z33compute_paired_concordance_kernelPKjS0_PKbPjP24PairedReadClassificationi20ClassificationParams_param_1,
	.param .u64 .ptr .align 1 _Z33compute_paired_concordance_kernelPKjS0_PKbPjP24PairedReadClassificationi20ClassificationParams_param_2,
	.param .u64 .ptr .align 1 _Z33compute_paired_concordance_kernelPKjS0_PKbPjP24PairedReadClassificationi20ClassificationParams_param_3,
	.param .u64 .ptr .align 1 _Z33compute_paired_concordance_kernelPKjS0_PKbPjP24PairedReadClassificationi20ClassificationParams_param_4,
	.param .u32 _Z33compute_paired_concordance_kernelPKjS0_PKbPjP24PairedReadClassificationi20ClassificationParams_param_5,
	.param .align 4 .b8 _Z33compute_paired_concordance_kernelPKjS0_PKbPjP24PairedReadClassificationi20ClassificationParams_param_6[40]
)
{


	ret;

}
	// .globl	_ZN3cub18CUB_300001_SM_10006detail11EmptyKernelIvEEvv
.visible .entry _ZN3cub18CUB_300001_SM_10006detail11EmptyKernelIvEEvv()
{


	ret;

}


// ===== COMPILED SASS (sm_100) =====

	.target	sm_100

	.elftype	@"ET_EXEC"


//--------------------- .note.nv.tkinfo           --------------------------
	.section	.note.nv.tkinfo,"",@"SHT_NOTE"
	.sectionflags	@"SHF_NOTE_NV_TKINFO"
	.tkinfo
        /*0018*/ 	.word	0x00000002
        /*0030*/ 	.string	""
        /*0030*/ 	.string	"ptxas"
        /*0030*/ 	.string	"Cuda compilation tools, release 13.0, V13.0.88"
        /*0030*/ 	.string	"Build cuda_13.0.r13.0/compiler.36424714_0"
        /*0030*/ 	.string	"-arch sm_100 -m 64 "



//--------------------- .note.nv.cuinfo           --------------------------
	.section	.note.nv.cuinfo,"",@"SHT_NOTE"
	.sectionflags	@"SHF_NOTE_NV_CUINFO"
        /*0018*/ 	.short	0x0002
        /*001a*/ 	.short	0x0064
        /*001c*/ 	.short	0x0082
	.zero		2


//--------------------- .nv.info                  --------------------------
	.section	.nv.info,"",@"SHT_CUDA_INFO"
	.align	4


	//----- nvinfo : EIATTR_REGCOUNT
	.align		4
        /*0000*/ 	.byte	0x04, 0x2f
        /*0002*/ 	.short	(.L_44 - .L_43)
	.align		4
.L_43:
        /*0004*/ 	.word	index@(_Z28classify_paired_reads_kernelPKcS0_PKjS2_S2_S2_PKbPK19GPUCompactHashTablePK12TaxonomyNodeS2_PjSB_SB_P24PairedReadClassificationi20ClassificationParams)
        /*0008*/ 	.word	0x00000023


	//----- nvinfo : EIATTR_FRAME_SIZE
	.align		4
.L_44:
        /*000c*/ 	.byte	0x04, 0x11
        /*000e*/ 	.short	(.L_46 - .L_45)
	.align		4
.L_45:
        /*0010*/ 	.word	index@($__internal_0_$__cuda_sm3x_div_rn_noftz_f32_slowpath)
        /*0014*/ 	.word	0x00000200


	//----- nvinfo : EIATTR_FRAME_SIZE
	.align		4
.L_46:
        /*0018*/ 	.byte	0x04, 0x11
        /*001a*/ 	.short	(.L_48 - .L_47)
	.align		4
.L_47:
        /*001c*/ 	.word	index@(_Z28classify_paired_reads_kernelPKcS0_PKjS2_S2_S2_PKbPK19GPUCompactHashTablePK12TaxonomyNodeS2_PjSB_SB_P24PairedReadClassificationi20ClassificationParams)
        /*0020*/ 	.word	0x00000200


	//----- nvinfo : EIATTR_REGCOUNT
	.align		4
.L_48:
        /*0024*/ 	.byte	0x04, 0x2f
        /*0026*/ 	.short	(.L_50 - .L_49)
	.align		4
.L_49:
        /*0028*/ 	.word	index@(_Z33compute_paired_concordance_kernelPKjS0_PKbPjP24PairedReadClassificationi20ClassificationParams)
        /*002c*/ 	.word	0x00000004


	//----- nvinfo : EIATTR_FRAME_SIZE
	.align		4
.L_50:
        /*0030*/ 	.byte	0x04, 0x11
        /*0032*/ 	.short	(.L_52 - .L_51)
	.align		4
.L_51:
        /*0034*/ 	.word	index@(_Z33compute_paired_concordance_kernelPKjS0_PKbPjP24PairedReadClassificationi20ClassificationParams)
        /*0038*/ 	.word	0x00000000


	//----- nvinfo : EIATTR_REGCOUNT
	.align		4
.L_52:
        /*003c*/ 	.byte	0x04, 0x2f
        /*003e*/ 	.short	(.L_54 - .L_53)
	.align		4
.L_53:
        /*0040*/ 	.word	index@(_ZN3cub18CUB_300001_SM_10006detail11EmptyKernelIvEEvv)
        /*0044*/ 	.word	0x00000004


	//----- nvinfo : EIATTR_FRAME_SIZE
	.align		4
.L_54:
        /*0048*/ 	.byte	0x04, 0x11
        /*004a*/ 	.short	(.L_56 - .L_55)
	.align		4
.L_55:
        /*004c*/ 	.word	index@(_ZN3cub18CUB_300001_SM_10006detail11EmptyKernelIvEEvv)
        /*0050*/ 	.word	0x00000000


	//----- nvinfo : EIATTR_MIN_STACK_SIZE
	.align		4
.L_56:
        /*0054*/ 	.byte	0x04, 0x12
        /*0056*/ 	.short	(.L_58 - .L_57)
	.align		4
.L_57:
        /*0058*/ 	.word	index@(_ZN3cub18CUB_300001_SM_10006detail11EmptyKernelIvEEvv)
        /*005c*/ 	.word	0x00000000


	//----- nvinfo : EIATTR_MIN_STACK_SIZE
	.align		4
.L_58:
        /*0060*/ 	.byte	0x04, 0x12
        /*0062*/ 	.short	(.L_60 - .L_59)
	.align		4
.L_59:
        /*0064*/ 	.word	index@(_Z33compute_paired_concordance_kernelPKjS0_PKbPjP24PairedReadClassificationi20ClassificationParams)
        /*0068*/ 	.word	0x00000000


	//----- nvinfo : EIATTR_MIN_STACK_SIZE
	.align		4
.L_60:
        /*006c*/ 	.byte	0x04, 0x12
        /*006e*/ 	.short	(.L_62 - .L_61)
	.align		4
.L_61:
        /*0070*/ 	.word	index@(_Z28classify_paired_reads_kernelPKcS0_PKjS2_S2_S2_PKbPK19GPUCompactHashTablePK12TaxonomyNodeS2_PjSB_SB_P24PairedReadClassificationi20ClassificationParams)
        /*0074*/ 	.word	0x00000200
.L_62:


//--------------------- .nv.compat                --------------------------
	.section	.nv.compat,"",@"SHT_CUDA_COMPAT_INFO"
	.align	4
        /*0000*/ 	.byte	0x02, 0x09, 0x00, 0x00, 0x02, 0x02, 0x01, 0x00, 0x02, 0x05, 0x05, 0x00, 0x03, 0x07, 0x01, 0x01
        /*0010*/ 	.byte	0x02, 0x03, 0x00, 0x00, 0x02, 0x06, 0x01, 0x00, 0x04, 0x0b, 0x08, 0x00, 0x01, 0x00, 0x00, 0x00
        /*0020*/ 	.byte	0x00, 0x00, 0x00, 0x00


//--------------------- .nv.info._ZN3cub18CUB_300001_SM_10006detail11EmptyKernelIvEEvv --------------------------
	.section	.nv.info._ZN3cub18CUB_300001_SM_10006detail11EmptyKernelIvEEvv,"",@"SHT_CUDA_INFO"
	.sectionflags	@""
	.align	4


	//----- nvinfo : EIATTR_CUDA_API_VERSION
	.align		4
        /*0000*/ 	.byte	0x04, 0x37
        /*0002*/ 	.short	(.L_64 - .L_63)
.L_63:
        /*0004*/ 	.word	0x00000082


	//----- nvinfo : EIATTR_SPARSE_MMA_MASK
	.align		4
.L_64:
        /*0008*/ 	.byte	0x03, 0x50
        /*000a*/ 	.short	0x0000


	//----- nvinfo : EIATTR_MAXREG_COUNT
	.align		4
        /*000c*/ 	.byte	0x03, 0x1b
        /*000e*/ 	.short	0x00ff


	//----- nvinfo : EIATTR_MERCURY_ISA_VERSION
	.align		4
        /*0010*/ 	.byte	0x03, 0x5f
        /*0012*/ 	.short	0x0101


	//----- nvinfo : EIATTR_VRC_CTA_INIT_COUNT
	.align		4
        /*0014*/ 	.byte	0x02, 0x4a
	.zero		1
	.zero		1


	//----- nvinfo : EIATTR_EXIT_INSTR_OFFSETS
	.align		4
        /*0018*/ 	.byte	0x04, 0x1c
        /*001a*/ 	.short	(.L_66 - .L_65)


	//   ....[0]....
.L_65:
        /*001c*/ 	.word	0x00000010


	//----- nvinfo : EIATTR_SW_WAR
	.align		4
.L_66:
        /*0020*/ 	.byte	0x04, 0x36
        /*0022*/ 	.short	(.L_68 - .L_67)
.L_67:
        /*0024*/ 	.word	0x00000008
.L_68:


//--------------------- .nv.info._Z33compute_paired_concordance_kernelPKjS0_PKbPjP24PairedReadClassificationi20ClassificationParams --------------------------
	.section	.nv.info._Z33compute_paired_concordance_kernelPKjS0_PKbPjP24PairedReadClassificationi20ClassificationParams,"",@"SHT_CUDA_INFO"
	.sectionflags	@""
	.align	4


	//----- nvinfo : EIATTR_CUDA_API_VERSION
	.align		4
        /*0000*/ 	.byte	0x04, 0x37
        /*0002*/ 	.short	(.L_70 - .L_69)
.L_69:
        /*0004*/ 	.word	0x00000082


	//----- nvinfo : EIATTR_KPARAM_INFO
	.align		4
.L_70:
        /*0008*/ 	.byte	0x04, 0x17
        /*000a*/ 	.short	(.L_72 - .L_71)
.L_71:
        /*000c*/ 	.word	0x00000000
        /*0010*/ 	.short	0x0006
        /*0012*/ 	.short	0x002c
        /*0014*/ 	.byte	0x00, 0xf0, 0xa1, 0x00


	//----- nvinfo : EIATTR_KPARAM_INFO
	.align		4
.L_72:
        /*0018*/ 	.byte	0x04, 0x17
        /*001a*/ 	.short	(.L_74 - .L_73)
.L_73:
        /*001c*/ 	.word	0x00000000
        /*0020*/ 	.short	0x0005
        /*0022*/ 	.short	0x0028
        /*0024*/ 	.byte	0x00, 0xf0, 0x11, 0x00


	//----- nvinfo : EIATTR_KPARAM_INFO
	.align		4
.L_74:
        /*0028*/ 	.byte	0x04, 0x17
        /*002a*/ 	.short	(.L_76 - .L_75)
.L_75:
        /*002c*/ 	.word	0x00000000
        /*0030*/ 	.short	0x0004
        /*0032*/ 	.short	0x0020
        /*0034*/ 	.byte	0x00, 0xf5, 0x21, 0x00


	//----- nvinfo : EIATTR_KPARAM_INFO
	.align		4
.L_76:
        /*0038*/ 	.byte	0x04, 0x17
        /*003a*/ 	.short	(.L_78 - .L_77)
.L_77:
        /*003c*/ 	.word	0x00000000
        /*0040*/ 	.short	0x0003
        /*0042*/ 	.short	0x0018
        /*0044*/ 	.byte	0x00, 0xf5, 0x21, 0x00


	//----- nvinfo : EIATTR_KPARAM_INFO
	.align		4
.L_78:
        /*0048*/ 	.byte	0x04, 0x17
        /*004a*/ 	.short	(.L_80 - .L_79)
.L_79:
        /*004c*/ 	.word	0x00000000
        /*0050*/ 	.short	0x0002
        /*0052*/ 	.short	0x0010
        /*0054*/ 	.byte	0x00, 0xf5, 0x21, 0x00


	//----- nvinfo : EIATTR_KPARAM_INFO
	.align		4
.L_80:
        /*0058*/ 	.byte	0x04, 0x17
        /*005a*/ 	.short	(.L_82 - .L_81)
.L_81:
        /*005c*/ 	.word	0x00000000
        /*0060*/ 	.short	0x0001
        /*0062*/ 	.short	0x0008
        /*0064*/ 	.byte	0x00, 0xf5, 0x21, 0x00


	//----- nvinfo : EIATTR_KPARAM_INFO
	.align		4
.L_82:
        /*0068*/ 	.byte	0x04, 0x17
        /*006a*/ 	.short	(.L_84 - .L_83)
.L_83:
        /*006c*/ 	.word	0x00000000
        /*0070*/ 	.short	0x0000
        /*0072*/ 	.short	0x0000
        /*0074*/ 	.byte	0x00, 0xf5, 0x21, 0x00


	//----- nvinfo : EIATTR_SPARSE_MMA_MASK
	.align		4
.L_84:
        /*0078*/ 	.byte	0x03, 0x50
        /*007a*/ 	.short	0x0000


	//----- nvinfo : EIATTR_MAXREG_COUNT
	.align		4
        /*007c*/ 	.byte	0x03, 0x1b
        /*007e*/ 	.short	0x00ff


	//----- nvinfo : EIATTR_MERCURY_ISA_VERSION
	.align		4
        /*0080*/ 	.byte	0x03, 0x5f
        /*0082*/ 	.short	0x0101


	//----- nvinfo : EIATTR_VRC_CTA_INIT_COUNT
	.align		4
        /*0084*/ 	.byte	0x02, 0x4a
	.zero		1
	.zero		1


	//----- nvinfo : EIATTR_EXIT_INSTR_OFFSETS
	.align		4
        /*0088*/ 	.byte	0x04, 0x1c
        /*008a*/ 	.short	(.L_86 - .L_85)


	//   ....[0]....
.L_85:
        /*008c*/ 	.word	0x00000010


	//----- nvinfo : EIATTR_CBANK_PARAM_SIZE
	.align		4
.L_86:
        /*0090*/ 	.byte	0x03, 0x19
        /*0092*/ 	.short	0x0054


	//----- nvinfo : EIATTR_PARAM_CBANK
	.align		4
        /*0094*/ 	.byte	0x04, 0x0a
        /*0096*/ 	.short	(.L_88 - .L_87)
	.align		4
.L_87:
        /*0098*/ 	.word	index@(.nv.constant0._Z33compute_paired_concordance_kernelPKjS0_PKbPjP24PairedReadClassificationi20ClassificationParams)
        /*009c*/ 	.short	0x0380
        /*009e*/ 	.short	0x0054


	//----- nvinfo : EIATTR_SW_WAR
	.align		4
.L_88:
        /*00a0*/ 	.byte	0x04, 0x36
        /*00a2*/ 	.short	(.L_90 - .L_89)
.L_89:
        /*00a4*/ 	.word	0x00000008
.L_90:


//--------------------- .nv.info._Z28classify_paired_reads_kernelPKcS0_PKjS2_S2_S2_PKbPK19GPUCompactHashTablePK12TaxonomyNodeS2_PjSB_SB_P24PairedReadClassificationi20ClassificationParams --------------------------
	.section	.nv.info._Z28classify_paired_reads_kernelPKcS0_PKjS2_S2_S2_PKbPK19GPUCompactHashTablePK12TaxonomyNodeS2_PjSB_SB_P24PairedReadClassificationi20ClassificationParams,"",@"SHT_CUDA_INFO"
	.sectionflags	@""
	.align	4


	//----- nvinfo : EIATTR_CUDA_API_VERSION
	.align		4
        /*0000*/ 	.byte	0x04, 0x37
        /*0002*/ 	.short	(.L_92 - .L_91)
.L_91:
        /*0004*/ 	.word	0x00000082


	//----- nvinfo : EIATTR_KPARAM_INFO
	.align		4
.L_92:
        /*0008*/ 	.byte	0x04, 0x17
        /*000a*/ 	.short	(.L_94 - .L_93)
.L_93:
        /*000c*/ 	.word	0x00000000
        /*0010*/ 	.short	0x000f
        /*0012*/ 	.short	0x0074
        /*0014*/ 	.byte	0x00, 0xf0, 0xa1, 0x00


	//----- nvinfo : EIATTR_KPARAM_INFO
	.align		4
.L_94:
        /*0018*/ 	.byte	0x04, 0x17
        /*001a*/ 	.short	(.L_96 - .L_95)
.L_95:
        /*001c*/ 	.word	0x00000000
        /*0020*/ 	.short	0x000e
        /*0022*/ 	.short	0x0070
        /*0024*/ 	.byte	0x00, 0xf0, 0x11, 0x00


	//----- nvinfo : EIATTR_KPARAM_INFO
	.align		4
.L_96:
        /*0028*/ 	.byte	0x04, 0x17
        /*002a*/ 	.short	(.L_98 - .L_97)
.L_97:
        /*002c*/ 	.word	0x00000000
        /*0030*/ 	.short	0x000d
        /*0032*/ 	.short	0x0068
        /*0034*/ 	.byte	0x00, 0xf5, 0x21, 0x00


	//----- nvinfo : EIATTR_KPARAM_INFO
	.align		4
.L_98:
        /*0038*/ 	.byte	0x04, 0x17
        /*003a*/ 	.short	(.L_100 - .L_99)
.L_99:
        /*003c*/ 	.word	0x00000000
        /*0040*/ 	.short	0x000c
        /*0042*/ 	.short	0x0060
        /*0044*/ 	.byte	0x00, 0xf5, 0x21, 0x00


	//----- nvinfo : EIATTR_KPARAM_INFO
	.align		4
.L_100:
        /*0048*/ 	.byte	0x04, 0x17
        /*004a*/ 	.short	(.L_102 - .L_101)
.L_101:
        /*004c*/ 	.word	0x00000000
        /*0050*/ 	.short	0x000b
        /*0052*/ 	.short	0x0058
        /*0054*/ 	.byte	0x00, 0xf5, 0x21, 0x00


	//----- nvinfo : EIATTR_KPARAM_INFO
	.align		4
.L_102:
        /*0058*/ 	.byte	0x04, 0x17
        /*005a*/ 	.short	(.L_104 - .L_103)
.L_103:
        /*005c*/ 	.word	0x00000000
        /*0060*/ 	.short	0x000a
        /*0062*/ 	.short	0x0050
        /*0064*/ 	.byte	0x00, 0xf5, 0x21, 0x00


	//----- nvinfo : EIATTR_KPARAM_INFO
	.align		4
.L_104:
        /*0068*/ 	.byte	0x04, 0x17
        /*006a*/ 	.short	(.L_106 - .L_105)
.L_105:
        /*006c*/ 	.word	0x00000000
        /*0070*/ 	.short	0x0009
        /*0072*/ 	.short	0x0048
        /*0074*/ 	.byte	0x00, 0xf5, 0x21, 0x00


	//----- nvinfo : EIATTR_KPARAM_INFO
	.align		4
.L_106:
        /*0078*/ 	.byte	0x04, 0x17
        /*007a*/ 	.short	(.L_108 - .L_107)
.L_107:
        /*007c*/ 	.word	0x00000000
        /*0080*/ 	.short	0x0008
        /*0082*/ 	.short	0x0040
        /*0084*/ 	.byte	0x00, 0xf5, 0x21, 0x00


	//----- nvinfo : EIATTR_KPARAM_INFO
	.align		4
.L_108:
        /*0088*/ 	.byte	0x04, 0x17
        /*008a*/ 	.short	(.L_110 - .L_109)
.L_109:
        /*008c*/ 	.word	0x00000000
        /*0090*/ 	.short	0x0007
        /*0092*/ 	.short	0x0038
        /*0094*/ 	.byte	0x00, 0xf5, 0x21, 0x00


	//----- nvinfo : EIATTR_KPARAM_INFO
	.align		4
.L_110:
        /*0098*/ 	.byte	0x04, 0x17
        /*009a*/ 	.short	(.L_112 - .L_111)
.L_111:
        /*009c*/ 	.word	0x00000000
        /*00a0*/ 	.short	0x0006
        /*00a2*/ 	.short	0x0030
        /*00a4*/ 	.byte	0x00, 0xf5, 0x21, 0x00


	//----- nvinfo : EIATTR_KPARAM_INFO
	.align		4
.L_112:
        /*00a8*/ 	.byte	0x04, 0x17
        /*00aa*/ 	.short	(.L_114 - .L_113)
.L_113:
        /*00ac*/ 	.word	0x00000000
        /*00b0*/ 	.short	0x0005
        /*00b2*/ 	.short	0x0028
        /*00b4*/ 	.byte	0x00, 0xf5, 0x21, 0x00


	//----- nvinfo : EIATTR_KPARAM_INFO
	.align		4
.L_114:
        /*00b8*/ 	.byte	0x04, 0x17
        /*00ba*/ 	.short	(.L_116 - .L_115)
.L_115:
        /*00bc*/ 	.word	0x00000000
        /*00c0*/ 	.short	0x0004
        /*00c2*/ 	.short	0x0020
        /*00c4*/ 	.byte	0x00, 0xf5, 0x21, 0x00


	//----- nvinfo : EIATTR_KPARAM_INFO
	.align		4
.L_116:
        /*00c8*/ 	.byte	0x04, 0x17
        /*00ca*/ 	.short	(.L_118 - .L_117)
.L_117:
        /*00cc*/ 	.word	0x00000000
        /*00d0*/ 	.short	0x0003
        /*00d2*/ 	.short	0x0018
        /*00d4*/ 	.byte	0x00, 0xf5, 0x21, 0x00


	//----- nvinfo : EIATTR_KPARAM_INFO
	.align		4
.L_118:
        /*00d8*/ 	.byte	0x04, 0x17
        /*00da*/ 	.short	(.L_120 - .L_119)
.L_119:
        /*00dc*/ 	.word	0x00000000
        /*00e0*/ 	.short	0x0002
        /*00e2*/ 	.short	0x0010
        /*00e4*/ 	.byte	0x00, 0xf5, 0x21, 0x00


	//----- nvinfo : EIATTR_KPARAM_INFO
	.align		4
.L_120:
        /*00e8*/ 	.byte	0x04, 0x17
        /*00ea*/ 	.short	(.L_122 - .L_121)
.L_121:
        /*00ec*/ 	.word	0x00000000
        /*00f0*/ 	.short	0x0001
        /*00f2*/ 	.short	0x0008
        /*00f4*/ 	.byte	0x00, 0xf5, 0x21, 0x00


	//----- nvinfo : EIATTR_KPARAM_INFO
	.align		4
.L_122:
        /*00f8*/ 	.byte	0x04, 0x17
        /*00fa*/ 	.short	(.L_124 - .L_123)
.L_123:
        /*00fc*/ 	.word	0x00000000
        /*0100*/ 	.short	0x0000
        /*0102*/ 	.short	0x0000
        /*0104*/ 	.byte	0x00, 0xf5, 0x21, 0x00


	//----- nvinfo : EIATTR_SPARSE_MMA_MASK
	.align		4
.L_124:
        /*0108*/ 	.byte	0x03, 0x50
        /*010a*/ 	.short	0x0000


	//----- nvinfo : EIATTR_MAXREG_COUNT
	.align		4
        /*010c*/ 	.byte	0x03, 0x1b
        /*010e*/ 	.short	0x00ff


	//----- nvinfo : EIATTR_MERCURY_ISA_VERSION
	.align		4
        /*0110*/ 	.byte	0x03, 0x5f
        /*0112*/ 	.short	0x0101


	//----- nvinfo : EIATTR_VRC_CTA_INIT_COUNT
	.align		4
        /*0114*/ 	.byte	0x02, 0x4a
	.zero		1
	.zero		1


	//----- nvinfo : EIATTR_EXIT_INSTR_OFFSETS
	.align		4
        /*0118*/ 	.byte	0x04, 0x1c
        /*011a*/ 	.short	(.L_126 - .L_125)


	//   ....[0]....
.L_125:
        /*011c*/ 	.word	0x00000090


	//   ....[1]....
        /*0120*/ 	.word	0x0000d180


	//   ....[2]....
        /*0124*/ 	.word	0x0000d1a0


	//----- nvinfo : EIATTR_CRS_STACK_SIZE
	.align		4
.L_126:
        /*0128*/ 	.byte	0x04, 0x1e
        /*012a*/ 	.short	(.L_128 - .L_127)
.L_127:
        /*012c*/ 	.word	0x00000000


	//----- nvinfo : EIATTR_CBANK_PARAM_SIZE
	.align		4
.L_128:
        /*0130*/ 	.byte	0x03, 0x19
        /*0132*/ 	.short	0x009c


	//----- nvinfo : EIATTR_PARAM_CBANK
	.align		4
        /*0134*/ 	.byte	0x04, 0x0a
        /*0136*/ 	.short	(.L_130 - .L_129)
	.align		4
.L_129:
        /*0138*/ 	.word	index@(.nv.constant0._Z28classify_paired_reads_kernelPKcS0_PKjS2_S2_S2_PKbPK19GPUCompactHashTablePK12TaxonomyNodeS2_PjSB_SB_P24PairedReadClassificationi20ClassificationParams)
        /*013c*/ 	.short	0x0380
        /*013e*/ 	.short	0x009c


	//----- nvinfo : EIATTR_SW_WAR
	.align		4
.L_130:
        /*0140*/ 	.byte	0x04, 0x36
        /*0142*/ 	.short	(.L_132 - .L_131)
.L_131:
        /*0144*/ 	.word	0x00000008
.L_132:


//--------------------- .nv.callgraph             --------------------------
	.section	.nv.callgraph,"",@"SHT_CUDA_CALLGRAPH"
	.align	4
	.sectionentsize	8
	.align		4
        /*0000*/ 	.word	0x00000000
	.align		4
        /*0004*/ 	.word	0xffffffff
	.align		4
        /*0008*/ 	.word	0x00000000
	.align		4
        /*000c*/ 	.word	0xfffffffe
	.align		4
        /*0010*/ 	.word	0x00000000
	.align		4
        /*0014*/ 	.word	0xfffffffd
	.align		4
        /*0018*/ 	.word	0x00000000
	.align		4
        /*001c*/ 	.word	0xfffffffc


//--------------------- .nv.constant4             --------------------------
	.section	.nv.constant4,"a",@progbits
	.align	8
	.align		8
.nv.constant4:
        /*0000*/ 	.dword	_ZN34_INTERNAL_c278ad16_4_k_cu_38e401f24cuda3std3__45__cpo5beginE
	.align		8
        /*0008*/ 	.dword	_ZN34_INTERNAL_c278ad16_4_k_cu_38e401f24cuda3std3__45__cpo3endE
	.align		8
        /*0010*/ 	.dword	_ZN34_INTERNAL_c278ad16_4_k_cu_38e401f24cuda3std3__45__cpo6cbeginE
	.align		8
        /*0018*/ 	.dword	_ZN34_INTERNAL_c278ad16_4_k_cu_38e401f24cuda3std3__45__cpo4cendE
	.align		8
        /*0020*/ 	.dword	_ZN34_INTERNAL_c278ad16_4_k_cu_38e401f24cuda3std3__45__cpo6rbeginE
	.align		8
        /*0028*/ 	.dword	_ZN34_INTERNAL_c278ad16_4_k_cu_38e401f24cuda3std3__45__cpo4rendE
	.align		8
        /*0030*/ 	.dword	_ZN34_INTERNAL_c278ad16_4_k_cu_38e401f24cuda3std3__45__cpo7crbeginE
	.align		8
        /*0038*/ 	.dword	_ZN34_INTERNAL_c278ad16_4_k_cu_38e401f24cuda3std3__45__cpo5crendE
	.align		8
        /*0040*/ 	.dword	_ZN34_INTERNAL_c278ad16_4_k_cu_38e401f24cuda3std3__436_GLOBAL__N__c278ad16_4_k_cu_38e401f26ignoreE
	.align		8
        /*0048*/ 	.dword	_ZN34_INTERNAL_c278ad16_4_k_cu_38e401f24cuda3std3__419piecewise_constructE
	.align		8
        /*0050*/ 	.dword	_ZN34_INTERNAL_c278ad16_4_k_cu_38e401f24cuda3std3__48in_placeE
	.align		8
        /*0058*/ 	.dword	_ZN34_INTERNAL_c278ad16_4_k_cu_38e401f24cuda3std3__420unreachable_sentinelE
	.align		8
        /*0060*/ 	.dword	_ZN34_INTERNAL_c278ad16_4_k_cu_38e401f24cuda3std3__47nulloptE
	.align		8
        /*0068*/ 	.dword	_ZN34_INTERNAL_c278ad16_4_k_cu_38e401f24cuda3std3__48unexpectE
	.align		8
        /*0070*/ 	.dword	_ZN34_INTERNAL_c278ad16_4_k_cu_38e401f24cuda3std6ranges3__45__cpo4swapE
	.align		8
        /*0078*/ 	.dword	_ZN34_INTERNAL_c278ad16_4_k_cu_38e401f24cuda3std6ranges3__45__cpo9iter_moveE
	.align		8
        /*0080*/ 	.dword	_ZN34_INTERNAL_c278ad16_4_k_cu_38e401f24cuda3std6ranges3__45__cpo5beginE
	.align		8
        /*0088*/ 	.dword	_ZN34_INTERNAL_c278ad16_4_k_cu_38e401f24cuda3std6ranges3__45__cpo3endE
	.align		8
        /*0090*/ 	.dword	_ZN34_INTERNAL_c278ad16_4_k_cu_38e401f24cuda3std6ranges3__45__cpo6cbeginE
	.align		8
        /*0098*/ 	.dword	_ZN34_INTERNAL_c278ad16_4_k_cu_38e401f24cuda3std6ranges3__45__cpo4cendE
	.align		8
        /*00a0*/ 	.dword	_ZN34_INTERNAL_c278ad16_4_k_cu_38e401f24cuda3std6ranges3__45__cpo7advanceE
	.align		8
        /*00a8*/ 	.dword	_ZN34_INTERNAL_c278ad16_4_k_cu_38e401f24cuda3std6ranges3__45__cpo9iter_swapE
	.align		8
        /*00b0*/ 	.dword	_ZN34_INTERNAL_c278ad16_4_k_cu_38e401f24cuda3std6ranges3__45__cpo4nextE
	.align		8
        /*00b8*/ 	.dword	_ZN34_INTERNAL_c278ad16_4_k_cu_38e401f24cuda3std6ranges3__45__cpo4prevE
	.align		8
        /*00c0*/ 	.dword	_ZN34_INTERNAL_c278ad16_4_k_cu_38e401f24cuda3std6ranges3__45__cpo4dataE
	.align		8
        /*00c8*/ 	.dword	_ZN34_INTERNAL_c278ad16_4_k_cu_38e401f24cuda3std6ranges3__45__cpo5cdataE
	.align		8
        /*00d0*/ 	.dword	_ZN34_INTERNAL_c278ad16_4_k_cu_38e401f24cuda3std6ranges3__45__cpo4sizeE
	.align		8
        /*00d8*/ 	.dword	_ZN34_INTERNAL_c278ad16_4_k_cu_38e401f24cuda3std6ranges3__45__cpo5ssizeE
	.align		8
        /*00e0*/ 	.dword	_ZN34_INTERNAL_c278ad16_4_k_cu_38e401f24cuda3std6ranges3__45__cpo8distanceE
	.align		8
        /*00e8*/ 	.dword	_ZN34_INTERNAL_c278ad16_4_k_cu_38e401f26thrust24THRUST_300001_SM_1000_NS8cuda_cub3parE
	.align		8
        /*00f0*/ 	.dword	_ZN34_INTERNAL_c278ad16_4_k_cu_38e401f26thrust24THRUST_300001_SM_1000_NS8cuda_cub10par_nosyncE
	.align		8
        /*00f8*/ 	.dword	_ZN34_INTERNAL_c278ad16_4_k_cu_38e401f26thrust24THRUST_300001_SM_1000_NS6system6detail10sequential3seqE
	.align		8
        /*0100*/ 	.dword	_ZN34_INTERNAL_c278ad16_4_k_cu_38e401f26thrust24THRUST_300001_SM_1000_NS12placeholders2_1E
	.align		8
        /*0108*/ 	.dword	_ZN34_INTERNAL_c278ad16_4_k_cu_38e401f26thrust24THRUST_300001_SM_1000_NS12placeholders2_2E
	.align		8
        /*0110*/ 	.dword	_ZN34_INTERNAL_c278ad16_4_k_cu_38e401f26thrust24THRUST_300001_SM_1000_NS12placeholders2_3E
	.align		8
        /*0118*/ 	.dword	_ZN34_INTERNAL_c278ad16_4_k_cu_38e401f26thrust24THRUST_300001_SM_1000_NS12placeholders2_4E
	.align		8
        /*0120*/ 	.dword	_ZN34_INTERNAL_c278ad16_4_k_cu_38e401f26thrust24THRUST_300001_SM_1000_NS12placeholders2_5E
	.align		8
        /*0128*/ 	.dword	_ZN34_INTERNAL_c278ad16_4_k_cu_38e401f26thrust24THRUST_300001_SM_1000_NS12placeholders2_6E
	.align		8
        /*0130*/ 	.dword	_ZN34_INTERNAL_c278ad16_4_k_cu_38e401f26thrust24THRUST_300001_SM_1000_NS12placeholders2_7E
	.align		8
        /*0138*/ 	.dword	_ZN34_INTERNAL_c278ad16_4_k_cu_38e401f26thrust24THRUST_300001_SM_1000_NS12placeholders2_8E
	.align		8
        /*0140*/ 	.dword	_ZN34_INTERNAL_c278ad16_4_k_cu_38e401f26thrust24THRUST_300001_SM_1000_NS12placeholders2_9E
	.align		8
        /*0148*/ 	.dword	_ZN34_INTERNAL_c278ad16_4_k_cu_38e401f26thrust24THRUST_300001_SM_1000_NS12placeholders3_10E
	.align		8
        /*0150*/ 	.dword	_ZN34_INTERNAL_c278ad16_4_k_cu_38e401f26thrust24THRUST_300001_SM_1000_NS3seqE


//--------------------- .text._ZN3cub18CUB_300001_SM_10006detail11EmptyKernelIvEEvv --------------------------
	.section	.text._ZN3cub18CUB_300001_SM_10006detail11EmptyKernelIvEEvv,"ax",@progbits
	.align	128
        .global         _ZN3cub18CUB_300001_SM_10006detail11EmptyKernelIvEEvv
        .type           _ZN3cub18CUB_300001_SM_10006detail11EmptyKernelIvEEvv,@function
        .size           _ZN3cub18CUB_300001_SM_10006detail11EmptyKernelIvEEvv,(.L_x_277 - _ZN3cub18CUB_300001_SM_10006detail11EmptyKernelIvEEvv)
        .other          _ZN3cub18CUB_300001_SM_10006detail11EmptyKernelIvEEvv,@"STO_CUDA_ENTRY STV_DEFAULT"
_ZN3cub18CUB_300001_SM_10006detail11EmptyKernelIvEEvv:
.text._ZN3cub18CUB_300001_SM_10006detail11EmptyKernelIvEEvv:
[----:B------:R-:W-:Y:S01]  /*0000*/  LDC R1, c[0x0][0x37c] ;  /* 0x0000df00ff017b82 */ /* 0x000fe20000000800 */
[----:B------:R-:W-:Y:S05]  /*0010*/  EXIT ;  /* 0x000000000000794d */ /* 0x000fea0003800000 */
.L_x_0:
[----:B------:R-:W-:-:S00]  /*0020*/  BRA `(.L_x_0) ;  /* 0xfffffffc00fc7947 */ /* 0x000fc0000383ffff */
[----:B------:R-:W-:-:S00]  /*0030*/  NOP ;  /* 0x0000000000007918 */ /* 0x000fc00000000000 */
        /* <DEDUP_REMOVED lines=12> */
.L_x_277:


//--------------------- .text._Z33compute_paired_concordance_kernelPKjS0_PKbPjP24PairedReadClassificationi20ClassificationParams --------------------------
	.section	.text._Z33compute_paired_concordance_kernelPKjS0_PKbPjP24PairedReadClassificationi20ClassificationParams,"ax",@progbits
	.align	128
        .global         _Z33compute_paired_concordance_kernelPKjS0_PKbPjP24PairedReadClassificationi20ClassificationParams
        .type           _Z33compute_paired_concordance_kernelPKjS0_PKbPjP24PairedReadClassificationi20ClassificationParams,@function
        .size           _Z33compute_paired_concordance_kernelPKjS0_PKbPjP24PairedReadClassificationi20ClassificationParams,(.L_x_278 - _Z33compute_paired_concordance_kernelPKjS0_PKbPjP24PairedReadClassificationi20ClassificationParams)
        .other          _Z33compute_paired_concordance_kernelPKjS0_PKbPjP24PairedReadClassificationi20ClassificationParams,@"STO_CUDA_ENTRY STV_DEFAULT"
_Z33compute_paired_concordance_kernelPKjS0_PKbPjP24PairedReadClassificationi20ClassificationParams:
.text._Z33compute_paired_concordance_kernelPKjS0_PKbPjP24PairedReadClassificationi20ClassificationParams:
[----:B------:R-:W-:Y:S01]  /*0000*/  LDC R1, c[0x0][0x37c] ;  /* 0x0000df00ff017b82 */ /* 0x000fe20000000800 */
[----:B------:R-:W-:Y:S05]  /*0010*/  EXIT ;  /* 0x000000000000794d */ /* 0x000fea0003800000 */
.L_x_1:
        /* <DEDUP_REMOVED lines=14> */
.L_x_278:


//--------------------- .text._Z28classify_paired_reads_kernelPKcS0_PKjS2_S2_S2_PKbPK19GPUCompactHashTablePK12TaxonomyNodeS2_PjSB_SB_P24PairedReadClassificationi20ClassificationParams --------------------------
	.section	.text._Z28classify_paired_reads_kernelPKcS0_PKjS2_S2_S2_PKbPK19GPUCompactHashTablePK12TaxonomyNodeS2_PjSB_SB_P24PairedReadClassificationi20ClassificationParams,"ax",@progbits
	.align	128
        .global         _Z28classify_paired_reads_kernelPKcS0_PKjS2_S2_S2_PKbPK19GPUCompactHashTablePK12TaxonomyNodeS2_PjSB_SB_P24PairedReadClassificationi20ClassificationParams
        .type           _Z28classify_paired_reads_kernelPKcS0_PKjS2_S2_S2_PKbPK19GPUCompactHashTablePK12TaxonomyNodeS2_PjSB_SB_P24PairedReadClassificationi20ClassificationParams,@function
        .size           _Z28classify_paired_reads_kernelPKcS0_PKjS2_S2_S2_PKbPK19GPUCompactHashTablePK12TaxonomyNodeS2_PjSB_SB_P24PairedReadClassificationi20ClassificationParams,(.L_x_276 - _Z28classify_paired_reads_kernelPKcS0_PKjS2_S2_S2_PKbPK19GPUCompactHashTablePK12TaxonomyNodeS2_PjSB_SB_P24PairedReadClassificationi20ClassificationParams)
        .other          _Z28classify_paired_reads_kernelPKcS0_PKjS2_S2_S2_PKbPK19GPUCompactHashTablePK12TaxonomyNodeS2_PjSB_SB_P24PairedReadClassificationi20ClassificationParams,@"STO_CUDA_ENTRY STV_DEFAULT"
_Z28classify_paired_reads_kernelPKcS0_PKjS2_S2_S2_PKbPK19GPUCompactHashTablePK12TaxonomyNodeS2_PjSB_SB_P24PairedReadClassificationi20ClassificationParams:
.text._Z28classify_paired_reads_kernelPKcS0_PKjS2_S2_S2_PKbPK19GPUCompactHashTablePK12TaxonomyNodeS2_PjSB_SB_P24PairedReadClassificationi20ClassificationParams:
[----:B------:R-:W0:Y:S01]  /*0000*/  LDC R1, c[0x0][0x37c] ;  /* 0x0000df00ff017b82 */ /* 0x000e220000000800 */
[----:B------:R-:W1:Y:S07]  /*0010*/  S2R R0, SR_TID.X ;  /* 0x0000000000007919 */ /* 0x000e6e0000002100 */
[----:B------:R-:W1:Y:S01]  /*0020*/  S2UR UR4, SR_CTAID.X ;  /* 0x00000000000479c3 */ /* 0x000e620000002500 */
[----:B------:R-:W2:Y:S01]  /*0030*/  LDCU UR5, c[0x0][0x3f0] ;  /* 0x00007e00ff0577ac */ /* 0x000ea20008000800 */
[----:B0-----:R-:W-:-:S06]  /*0040*/  VIADD R1, R1, 0xfffffe00 ;  /* 0xfffffe0001017836 */ /* 0x001fcc0000000000 */
[----:B------:R-:W1:Y:S02]  /*0050*/  LDC R13, c[0x0][0x360] ;  /* 0x0000d800ff0d7b82 */ /* 0x000e640000000800 */
[----:B-1----:R-:W-:Y:S01]  /*0060*/  IMAD R13, R13, UR4, R0 ;  /* 0x000000040d0d7c24 */ /* 0x002fe2000f8e0200 */
[----:B------:R-:W-:-:S04]  /*0070*/  R2UR UR4, R1 ;  /* 0x00000000010472ca */ /* 0x000fc800000e0000 */
[----:B--2---:R-:W-:-:S13]  /*0080*/  ISETP.GE.AND P0, PT, R13, UR5, PT ;  /* 0x000000050d007c0c */ /* 0x004fda000bf06270 */
[----:B------:R-:W-:Y:S05]  /*0090*/  @P0 EXIT ;  /* 0x000000000000094d */ /* 0x000fea0003800000 */
[----:B------:R-:W0:Y:S01]  /*00a0*/  LDC.64 R10, c[0x0][0x3a0] ;  /* 0x0000e800ff0a7b82 */ /* 0x000e220000000a00 */
[----:B------:R-:W1:Y:S01]  /*00b0*/  LDCU.64 UR6, c[0x0][0x358] ;  /* 0x00006b00ff0677ac */ /* 0x000e620008000a00 */
[----:B------:R-:W2:Y:S06]  /*00c0*/  LDCU.64 UR8, c[0x0][0x3b0] ;  /* 0x00007600ff0877ac */ /* 0x000eac0008000a00 */
[----:B------:R-:W3:Y:S01]  /*00d0*/  LDC.64 R4, c[0x0][0x390] ;  /* 0x0000e400ff047b82 */ /* 0x000ee20000000a00 */
[----:B------:R-:W4:Y:S07]  /*00e0*/  LDCU UR5, c[0x0][0x3f4] ;  /* 0x00007e80ff0577ac */ /* 0x000f2e0008000800 */
[----:B------:R-:W2:Y:S01]  /*00f0*/  LDC.64 R8, c[0x0][0x398] ;  /* 0x0000e600ff087b82 */ /* 0x000ea20000000a00 */
[----:B0-----:R-:W-:-:S07]  /*0100*/  IMAD.WIDE R10, R13, 0x4, R10 ;  /* 0x000000040d0a7825 */ /* 0x001fce00078e020a */
[----:B------:R-:W0:Y:S01]  /*0110*/  LDC.64 R6, c[0x0][0x3a8] ;  /* 0x0000ea00ff067b82 */ /* 0x000e220000000a00 */
[----:B-1----:R-:W4:Y:S01]  /*0120*/  LDG.E R10, desc[UR6][R10.64] ;  /* 0x000000060a0a7981 */ /* 0x002f22000c1e1900 */
[----:B---3--:R-:W-:-:S06]  /*0130*/  IMAD.WIDE R4, R13, 0x4, R4 ;  /* 0x000000040d047825 */ /* 0x008fcc00078e0204 */
[----:B------:R-:W1:Y:S01]  /*0140*/  LDC.64 R18, c[0x0][0x3e8] ;  /* 0x0000fa00ff127b82 */ /* 0x000e620000000a00 */
[----:B------:R-:W3:Y:S01]  /*0150*/  LDG.E R4, desc[UR6][R4.64] ;  /* 0x0000000604047981 */ /* 0x000ee2000c1e1900 */
[----:B--2---:R-:W-:-:S05]  /*0160*/  IMAD.WIDE R8, R13, 0x4, R8 ;  /* 0x000000040d087825 */ /* 0x004fca00078e0208 */
[----:B------:R-:W2:Y:S01]  /*0170*/  LDG.E R0, desc[UR6][R8.64] ;  /* 0x0000000608007981 */ /* 0x000ea2000c1e1900 */
[C---:B------:R-:W-:Y:S01]  /*0180*/  IADD3 R2, P0, PT, R13.reuse, UR8, RZ ;  /* 0x000000080d027c10 */ /* 0x040fe2000ff1e0ff */
[----:B0-----:R-:W-:-:S03]  /*0190*/  IMAD.WIDE R6, R13, 0x4, R6 ;  /* 0x000000040d067825 */ /* 0x001fc600078e0206 */
[C---:B------:R-:W-:Y:S01]  /*01a0*/  LEA.HI.X.SX32 R3, R13.reuse, UR9, 0x1, P0 ;  /* 0x000000090d037c11 */ /* 0x040fe200080f0eff */
[----:B------:R-:W3:Y:S02]  /*01b0*/  LDCU.128 UR8, c[0x0][0x380] ;  /* 0x00007000ff0877ac */ /* 0x000ee40008000c00 */
[----:B------:R-:W5:Y:S01]  /*01c0*/  LDG.E R6, desc[UR6][R6.64] ;  /* 0x0000000606067981 */ /* 0x000f62000c1e1900 */
[----:B-1----:R-:W-:-:S03]  /*01d0*/  IMAD.WIDE R18, R13, 0x34, R18 ;  /* 0x000000340d127825 */ /* 0x002fc600078e0212 */
[----:B------:R0:W5:Y:S04]  /*01e0*/  LDG.E.U8 R3, desc[UR6][R2.64] ;  /* 0x0000000602037981 */ /* 0x000168000c1e1100 */
[----:B------:R1:W-:Y:S04]  /*01f0*/  STG.E desc[UR6][R18.64], RZ ;  /* 0x000000ff12007986 */ /* 0x0003e8000c101906 */
[----:B------:R1:W-:Y:S04]  /*0200*/  STG.E desc[UR6][R18.64+0x4], RZ ;  /* 0x000004ff12007986 */ /* 0x0003e8000c101906 */
[----:B------:R1:W-:Y:S04]  /*0210*/  STG.E desc[UR6][R18.64+0x8], RZ ;  /* 0x000008ff12007986 */ /* 0x0003e8000c101906 */
[----:B------:R1:W-:Y:S04]  /*0220*/  STG.E desc[UR6][R18.64+0xc], RZ ;  /* 0x00000cff12007986 */ /* 0x0003e8000c101906 */
[----:B------:R1:W-:Y:S04]  /*0230*/  STG.E desc[UR6][R18.64+0x10], RZ ;  /* 0x000010ff12007986 */ /* 0x0003e8000c101906 */
[----:B------:R1:W-:Y:S04]  /*0240*/  STG.E desc[UR6][R18.64+0x14], RZ ;  /* 0x000014ff12007986 */ /* 0x0003e8000c101906 */
[----:B------:R1:W-:Y:S04]  /*0250*/  STG.E desc[UR6][R18.64+0x18], RZ ;  /* 0x000018ff12007986 */ /* 0x0003e8000c101906 */
[----:B------:R1:W-:Y:S04]  /*0260*/  STG.E desc[UR6][R18.64+0x1c], RZ ;  /* 0x00001cff12007986 */ /* 0x0003e8000c101906 */
[----:B------:R1:W-:Y:S04]  /*0270*/  STG.E.U8 desc[UR6][R18.64+0x20], RZ ;  /* 0x000020ff12007986 */ /* 0x0003e8000c101106 */
[----:B------:R1:W-:Y:S04]  /*0280*/  STG.E desc[UR6][R18.64+0x24], RZ ;  /* 0x000024ff12007986 */ /* 0x0003e8000c101906 */
[----:B------:R1:W-:Y:S04]  /*0290*/  STG.E desc[UR6][R18.64+0x28], RZ ;  /* 0x000028ff12007986 */ /* 0x0003e8000c101906 */
[----:B------:R1:W-:Y:S04]  /*02a0*/  STG.E desc[UR6][R18.64+0x2c], RZ ;  /* 0x00002cff12007986 */ /* 0x0003e8000c101906 */
[----:B------:R1:W-:Y:S01]  /*02b0*/  STG.E desc[UR6][R18.64+0x30], RZ ;  /* 0x000030ff12007986 */ /* 0x0003e2000c101906 */
[----:B------:R-:W-:Y:S01]  /*02c0*/  UIADD3 UR4, UPT, UPT, UR4, 0x80, URZ ;  /* 0x0000008004047890 */ /* 0x000fe2000fffe0ff */
[----:B------:R-:W-:Y:S01]  /*02d0*/  BSSY.RECONVERGENT B0, `(.L_x_2) ;  /* 0x0000683000007945 */ /* 0x000fe20003800200 */
[----:B------:R-:W-:Y:S01]  /*02e0*/  IMAD.MOV.U32 R20, RZ, RZ, RZ ;  /* 0x000000ffff147224 */ /* 0x000fe200078e00ff */
[----:B----4-:R-:W-:-:S02]  /*02f0*/  ISETP.GE.U32.AND P0, PT, R10, UR5, PT ;  /* 0x000000050a007c0c */ /* 0x010fc4000bf06070 */
[----:B---3--:R-:W-:Y:S02]  /*0300*/  IADD3 R4, P1, PT, R4, UR8, RZ ;  /* 0x0000000804047c10 */ /* 0x008fe4000ff3e0ff */
[----:B--2---:R-:W-:-:S03]  /*0310*/  IADD3 R0, P2, PT, R0, UR10, RZ ;  /* 0x0000000a00007c10 */ /* 0x004fc6000ff5e0ff */
[----:B------:R-:W-:Y:S02]  /*0320*/  IMAD.X R5, RZ, RZ, UR9, P1 ;  /* 0x00000009ff057e24 */ /* 0x000fe400088e06ff */
[----:B0-----:R-:W-:-:S04]  /*0330*/  IMAD.X R2, RZ, RZ, UR11, P2 ;  /* 0x0000000bff027e24 */ /* 0x001fc800090e06ff */
[----:B-1----:R-:W-:Y:S05]  /*0340*/  @!P0 BRA `(.L_x_3) ;  /* 0x0000006400ec8947 */ /* 0x002fea0003800000 */
[----:B------:R-:W-:-:S05]  /*0350*/  VIADD R7, R10, -UR5 ;  /* 0x800000050a077c36 */ /* 0x000fca0008000000 */
[----:B------:R-:W-:-:S13]  /*0360*/  ISETP.GT.U32.AND P0, PT, R7, 0x7ffffffe, PT ;  /* 0x7ffffffe0700780c */ /* 0x000fda0003f04070 */
[----:B------:R-:W-:Y:S05]  /*0370*/  @P0 BRA `(.L_x_3) ;  /* 0x0000006400e00947 */ /* 0x000fea0003800000 */
[----:B------:R-:W0:Y:S02]  /*0380*/  LDC R8, c[0x0][0x3f8] ;  /* 0x0000fe00ff087b82 */ /* 0x000e240000000800 */
[----:B0-----:R-:W-:-:S04]  /*0390*/  IADD3 R8, PT, PT, -R8, UR5, RZ ;  /* 0x0000000508087c10 */ /* 0x001fc8000fffe1ff */
[----:B------:R-:W-:-:S13]  /*03a0*/  ISETP.GT.AND P0, PT, R8, -0x1, PT ;  /* 0xffffffff0800780c */ /* 0x000fda0003f04270 */
[----:B------:R-:W-:Y:S05]  /*03b0*/  @P0 BRA `(.L_x_4) ;  /* 0x0000000000880947 */ /* 0x000fea0003800000 */
[----:B------:R-:W-:Y:S01]  /*03c0*/  BSSY.RECONVERGENT B1, `(.L_x_5) ;  /* 0x0000020000017945 */ /* 0x000fe20003800200 */
[----:B------:R-:W-:-:S07]  /*03d0*/  CS2R R10, SRZ ;  /* 0x00000000000a7805 */ /* 0x000fce000001ff00 */
.L_x_11:
[----:B0-----:R-:W0:Y:S01]  /*03e0*/  LDCU UR8, c[0x0][0x3f4] ;  /* 0x00007e80ff0877ac */ /* 0x001e220008000800 */
[----:B------:R-:W-:Y:S01]  /*03f0*/  BSSY.RECONVERGENT B2, `(.L_x_6) ;  /* 0x0000017000027945 */ /* 0x000fe20003800200 */
[----:B0-----:R-:W-:-:S09]  /*0400*/  UISETP.GE.AND UP0, UPT, UR8, 0x1, UPT ;  /* 0x000000010800788c */ /* 0x001fd2000bf06270 */
[----:B------:R-:W-:Y:S05]  /*0410*/  BRA.U !UP0, `(.L_x_7) ;  /* 0x0000000108487547 */ /* 0x000fea000b800000 */
[----:B------:R-:W-:-:S07]  /*0420*/  IMAD.MOV.U32 R13, RZ, RZ, RZ ;  /* 0x000000ffff0d7224 */ /* 0x000fce00078e00ff */
.L_x_9:
[----:B------:R-:W-:-:S05]  /*0430*/  IMAD.IADD R9, R13, 0x1, R10 ;  /* 0x000000010d097824 */ /* 0x000fca00078e020a */
[----:B------:R-:W-:-:S05]  /*0440*/  IADD3 R8, P0, PT, R9, R4, RZ ;  /* 0x0000000409087210 */ /* 0x000fca0007f1e0ff */
[----:B------:R-:W-:-:S05]  /*0450*/  IMAD.X R9, RZ, RZ, R5, P0 ;  /* 0x000000ffff097224 */ /* 0x000fca00000e0605 */
[----:B------:R-:W2:Y:S01]  /*0460*/  LDG.E.U8 R8, desc[UR6][R8.64] ;  /* 0x0000000608087981 */ /* 0x000ea2000c1e1100 */
[----:B------:R-:W-:Y:S02]  /*0470*/  IMAD.MOV.U32 R15, RZ, RZ, 0x1 ;  /* 0x00000001ff0f7424 */ /* 0x000fe400078e00ff */
[----:B--2---:R-:W-:-:S05]  /*0480*/  VIADD R12, R8, 0xffffffbf ;  /* 0xffffffbf080c7836 */ /* 0x004fca0000000000 */
[----:B------:R-:W-:-:S04]  /*0490*/  LOP3.LUT R12, R12, 0xffff, RZ, 0xc0, !PT ;  /* 0x0000ffff0c0c7812 */ /* 0x000fc800078ec0ff */
[CC--:B------:R-:W-:Y:S02]  /*04a0*/  SHF.L.U32 R14, R15.reuse, R12.reuse, RZ ;  /* 0x0000000c0f0e7219 */ /* 0x0c0fe400000006ff */
[----:B------:R-:W-:Y:S02]  /*04b0*/  SHF.L.U64.HI R15, R15, R12, RZ ;  /* 0x0000000c0f0f7219 */ /* 0x000fe400000102ff */
[----:B------:R-:W-:-:S04]  /*04c0*/  LOP3.LUT P0, RZ, R14, 0x80045, RZ, 0xc0, !PT ;  /* 0x000800450eff7812 */ /* 0x000fc8000780c0ff */
[----:B------:R-:W-:-:S04]  /*04d0*/  LOP3.LUT P0, RZ, R15, 0x80045, RZ, 0xc0, P0 ;  /* 0x000800450fff7812 */ /* 0x000fc8000000c0ff */
[----:B------:R-:W-:-:S13]  /*04e0*/  ISETP.GT.U32.OR P0, PT, R12, 0x33, !P0 ;  /* 0x000000330c00780c */ /* 0x000fda0004704470 */
[----:B------:R-:W-:Y:S05]  /*04f0*/  @P0 BRA `(.L_x_8) ;  /* 0x0000000000180947 */ /* 0x000fea0003800000 */
[----:B------:R-:W0:Y:S01]  /*0500*/  LDCU UR8, c[0x0][0x3f4] ;  /* 0x00007e80ff0877ac */ /* 0x000e220008000800 */
[----:B------:R-:W-:-:S05]  /*0510*/  VIADD R13, R13, 0x1 ;  /* 0x000000010d0d7836 */ /* 0x000fca0000000000 */
[----:B0-----:R-:W-:-:S13]  /*0520*/  ISETP.NE.AND P0, PT, R13, UR8, PT ;  /* 0x000000080d007c0c */ /* 0x001fda000bf05270 */
[----:B------:R-:W-:Y:S05]  /*0530*/  @P0 BRA `(.L_x_9) ;  /* 0xfffffffc00bc0947 */ /* 0x000fea000383ffff */
.L_x_7:
[----:B------:R-:W-:-:S05]  /*0540*/  VIADD R11, R11, 0x1 ;  /* 0x000000010b0b7836 */ /* 0x000fca0000000000 */
[----:B------:R0:W-:Y:S02]  /*0550*/  STG.E desc[UR6][R18.64+0x10], R11 ;  /* 0x0000100b12007986 */ /* 0x0001e4000c101906 */
.L_x_8:
[----:B------:R-:W-:Y:S05]  /*0560*/  BSYNC.RECONVERGENT B2 ;  /* 0x0000000000027941 */ /* 0x000fea0003800200 */
.L_x_6:
[----:B------:R-:W-:Y:S01]  /*0570*/  ISETP.NE.AND P0, PT, R10, R7, PT ;  /* 0x000000070a00720c */ /* 0x000fe20003f05270 */
[----:B------:R-:W-:-:S12]  /*0580*/  IMAD.MOV.U32 R20, RZ, RZ, RZ ;  /* 0x000000ffff147224 */ /* 0x000fd800078e00ff */
[----:B------:R-:W-:Y:S05]  /*0590*/  @!P0 BRA `(.L_x_10) ;  /* 0x0000000000088947 */ /* 0x000fea0003800000 */
[----:B------:R-:W-:Y:S01]  /*05a0*/  VIADD R10, R10, 0x1 ;  /* 0x000000010a0a7836 */ /* 0x000fe20000000000 */
[----:B------:R-:W-:Y:S06]  /*05b0*/  BRA `(.L_x_11) ;  /* 0xfffffffc00887947 */ /* 0x000fec000383ffff */
.L_x_10:
[----:B------:R-:W-:Y:S05]  /*05c0*/  BSYNC.RECONVERGENT B1 ;  /* 0x0000000000017941 */ /* 0x000fea0003800200 */
.L_x_5:
[----:B------:R-:W-:Y:S05]  /*05d0*/  BRA `(.L_x_3) ;  /* 0x0000006400487947 */ /* 0x000fea0003800000 */
.L_x_4:
[----:B------:R-:W0:Y:S02]  /*05e0*/  LDC R9, c[0x0][0x3fc] ;  /* 0x0000ff00ff097b82 */ /* 0x000e240000000800 */
[----:B0-----:R-:W-:-:S13]  /*05f0*/  ISETP.GE.AND P0, PT, R9, 0x1, PT ;  /* 0x000000010900780c */ /* 0x001fda0003f06270 */
[----:B------:R-:W-:Y:S05]  /*0600*/  @!P0 BRA `(.L_x_12) ;  /* 0x0000004400b88947 */ /* 0x000fea0003800000 */
[----:B------:R-:W-:Y:S01]  /*0610*/  BSSY.RECONVERGENT B3, `(.L_x_13) ;  /* 0x000046c000037945 */ /* 0x000fe20003800200 */
[----:B------:R-:W-:Y:S01]  /*0620*/  VIADD R8, R8, 0x1 ;  /* 0x0000000108087836 */ /* 0x000fe20000000000 */
[----:B------:R-:W-:Y:S01]  /*0630*/  CS2R R10, SRZ ;  /* 0x00000000000a7805 */ /* 0x000fe2000001ff00 */
[----:B------:R-:W-:Y:S02]  /*0640*/  VIADD R9, R9, 0x1 ;  /* 0x0000000109097836 */ /* 0x000fe40000000000 */
[----:B------:R-:W-:-:S07]  /*0650*/  IMAD.MOV.U32 R20, RZ, RZ, RZ ;  /* 0x000000ffff147224 */ /* 0x000fce00078e00ff */
.L_x_102:
[----:B0-----:R-:W0:Y:S01]  /*0660*/  LDCU UR8, c[0x0][0x3f4] ;  /* 0x00007e80ff0877ac */ /* 0x001e220008000800 */
[----:B------:R-:W-:Y:S01]  /*0670*/  BSSY.RECONVERGENT B2, `(.L_x_14) ;  /* 0x0000461000027945 */ /* 0x000fe20003800200 */
[----:B0-----:R-:W-:-:S09]  /*0680*/  UISETP.GE.AND UP0, UPT, UR8, 0x1, UPT ;  /* 0x000000010800788c */ /* 0x001fd2000bf06270 */
[----:B------:R-:W-:Y:S05]  /*0690*/  BRA.U !UP0, `(.L_x_15) ;  /* 0x0000000108487547 */ /* 0x000fea000b800000 */
[----:B------:R-:W-:-:S07]  /*06a0*/  IMAD.MOV.U32 R15, RZ, RZ, RZ ;  /* 0x000000ffff0f7224 */ /* 0x000fce00078e00ff */
.L_x_17:
        /* <DEDUP_REMOVED lines=17> */
.L_x_15:
[----:B------:R-:W0:Y:S01]  /*07c0*/  LDCU UR8, c[0x0][0x3f8] ;  /* 0x00007f00ff0877ac */ /* 0x000e220008000800 */
[----:B------:R-:W-:Y:S02]  /*07d0*/  VIADD R11, R11, 0x1 ;  /* 0x000000010b0b7836 */ /* 0x000fe40000000000 */
[----:B------:R-:W-:Y:S02]  /*07e0*/  IMAD.MOV.U32 R21, RZ, RZ, RZ ;  /* 0x000000ffff157224 */ /* 0x000fe400078e00ff */
[----:B------:R-:W-:Y:S01]  /*07f0*/  IMAD.MOV.U32 R22, RZ, RZ, RZ ;  /* 0x000000ffff167224 */ /* 0x000fe200078e00ff */
[----:B------:R1:W-:Y:S01]  /*0800*/  STG.E desc[UR6][R18.64+0x10], R11 ;  /* 0x0000100b12007986 */ /* 0x0003e2000c101906 */
[----:B0-----:R-:W-:-:S09]  /*0810*/  UISETP.GE.AND UP0, UPT, UR8, 0x1, UPT ;  /* 0x000000010800788c */ /* 0x001fd2000bf06270 */
[----:B-1----:R-:W-:Y:S05]  /*0820*/  BRA.U !UP0, `(.L_x_18) ;  /* 0x0000002d08287547 */ /* 0x002fea000b800000 */
[----:B------:R-:W-:Y:S02]  /*0830*/  IMAD.MOV.U32 R21, RZ, RZ, -0x1 ;  /* 0xffffffffff157424 */ /* 0x000fe400078e00ff */
[----:B------:R-:W-:Y:S02]  /*0840*/  IMAD.MOV.U32 R22, RZ, RZ, -0x1 ;  /* 0xffffffffff167424 */ /* 0x000fe400078e00ff */
[----:B------:R-:W-:-:S07]  /*0850*/  IMAD.MOV.U32 R15, RZ, RZ, RZ ;  /* 0x000000ffff0f7224 */ /* 0x000fce00078e00ff */
.L_x_93:
[C---:B------:R-:W-:Y:S01]  /*0860*/  IMAD.IADD R24, R15.reuse, 0x1, R10 ;  /* 0x000000010f187824 */ /* 0x040fe200078e020a */
[----:B------:R-:W-:Y:S01]  /*0870*/  BSSY.RECONVERGENT B1, `(.L_x_19) ;  /* 0x00002c3000017945 */ /* 0x000fe20003800200 */
[----:B------:R-:W-:-:S03]  /*0880*/  VIADD R15, R15, 0x1 ;  /* 0x000000010f0f7836 */ /* 0x000fc60000000000 */
[----:B------:R-:W-:Y:S01]  /*0890*/  BSSY.RELIABLE B4, `(.L_x_20) ;  /* 0x000003e000047945 */ /* 0x000fe20003800100 */
[----:B------:R-:W-:Y:S02]  /*08a0*/  IMAD.MOV.U32 R14, RZ, RZ, RZ ;  /* 0x000000ffff0e7224 */ /* 0x000fe400078e00ff */
[----:B------:R-:W-:Y:S01]  /*08b0*/  IMAD.MOV.U32 R17, RZ, RZ, RZ ;  /* 0x000000ffff117224 */ /* 0x000fe200078e00ff */
[----:B------:R-:W-:Y:S01]  /*08c0*/  ISETP.NE.AND P0, PT, R15, R8, PT ;  /* 0x000000080f00720c */ /* 0x000fe20003f05270 */
[----:B------:R-:W-:-:S03]  /*08d0*/  IMAD.MOV.U32 R23, RZ, RZ, RZ ;  /* 0x000000ffff177224 */ /* 0x000fc600078e00ff */
[----:B------:R-:W-:-:S09]  /*08e0*/  P2R R27, PR, RZ, 0x1 ;  /* 0x00000001ff1b7803 */ /* 0x000fd20000000000 */
.L_x_30:
[----:B------:R-:W-:-:S04]  /*08f0*/  IADD3 R12, P0, P1, R4, R23, R24 ;  /* 0x00000017040c7210 */ /* 0x000fc8000791e018 */
[----:B------:R-:W-:-:S05]  /*0900*/  IADD3.X R13, PT, PT, R5, RZ, RZ, P0, P1 ;  /* 0x000000ff050d7210 */ /* 0x000fca00007e24ff */
[----:B------:R-:W2:Y:S01]  /*0910*/  LDG.E.U8 R12, desc[UR6][R12.64] ;  /* 0x000000060c0c7981 */ /* 0x000ea2000c1e1100 */
[----:B------:R-:W-:Y:S01]  /*0920*/  BSSY.RELIABLE B5, `(.L_x_21) ;  /* 0x0000028000057945 */ /* 0x000fe20003800100 */
[----:B------:R-:W-:Y:S02]  /*0930*/  IMAD.MOV.U32 R25, RZ, RZ, RZ ;  /* 0x000000ffff197224 */ /* 0x000fe400078e00ff */
[----:B------:R-:W-:Y:S01]  /*0940*/  IMAD.MOV.U32 R16, RZ, RZ, RZ ;  /* 0x000000ffff107224 */ /* 0x000fe200078e00ff */
[----:B--2---:R-:W-:-:S13]  /*0950*/  ISETP.GT.AND P0, PT, R12, 0x60, PT ;  /* 0x000000600c00780c */ /* 0x004fda0003f04270 */
[----:B------:R-:W-:Y:S05]  /*0960*/  @P0 BRA `(.L_x_22) ;  /* 0x0000000000400947 */ /* 0x000fea0003800000 */
[----:B------:R-:W-:-:S13]  /*0970*/  ISETP.GT.AND P0, PT, R12, 0x46, PT ;  /* 0x000000460c00780c */ /* 0x000fda0003f04270 */
[----:B------:R-:W-:Y:S05]  /*0980*/  @P0 BRA `(.L_x_23) ;  /* 0x00000000001c0947 */ /* 0x000fea0003800000 */
[----:B------:R-:W-:-:S13]  /*0990*/  ISETP.NE.AND P0, PT, R12, 0x41, PT ;  /* 0x000000410c00780c */ /* 0x000fda0003f05270 */
[----:B------:R-:W-:Y:S05]  /*09a0*/  @!P0 BRA `(.L_x_24) ;  /* 0x00000000007c8947 */ /* 0x000fea0003800000 */
[----:B------:R-:W-:-:S13]  /*09b0*/  ISETP.NE.AND P0, PT, R12, 0x43, PT ;  /* 0x000000430c00780c */ /* 0x000fda0003f05270 */
[----:B------:R-:W-:Y:S05]  /*09c0*/  @P0 BREAK.RELIABLE B5 ;  /* 0x0000000000050942 */ /* 0x000fea0003800100 */
[----:B------:R-:W-:Y:S05]  /*09d0*/  @P0 BREAK.RELIABLE B4 ;  /* 0x0000000000040942 */ /* 0x000fea0003800100 */
[----:B------:R-:W-:Y:S05]  /*09e0*/  @!P0 BRA `(.L_x_25) ;  /* 0x0000000000408947 */ /* 0x000fea0003800000 */
[----:B------:R-:W-:Y:S05]  /*09f0*/  BRA `(.L_x_26) ;  /* 0x0000002800a87947 */ /* 0x000fea0003800000 */
.L_x_23:
[----:B------:R-:W-:-:S13]  /*0a00*/  ISETP.NE.AND P0, PT, R12, 0x47, PT ;  /* 0x000000470c00780c */ /* 0x000fda0003f05270 */
[----:B------:R-:W-:Y:S05]  /*0a10*/  @!P0 BRA `(.L_x_27) ;  /* 0x00000000005c8947 */ /* 0x000fea0003800000 */
[----:B------:R-:W-:-:S13]  /*0a20*/  ISETP.NE.AND P0, PT, R12, 0x54, PT ;  /* 0x000000540c00780c */ /* 0x000fda0003f05270 */
[----:B------:R-:W-:Y:S05]  /*0a30*/  @P0 BREAK.RELIABLE B5 ;  /* 0x0000000000050942 */ /* 0x000fea0003800100 */
[----:B------:R-:W-:Y:S05]  /*0a40*/  @P0 BREAK.RELIABLE B4 ;  /* 0x0000000000040942 */ /* 0x000fea0003800100 */
[----:B------:R-:W-:Y:S05]  /*0a50*/  @!P0 BRA `(.L_x_28) ;  /* 0x0000000000448947 */ /* 0x000fea0003800000 */
[----:B------:R-:W-:Y:S05]  /*0a60*/  BRA `(.L_x_26) ;  /* 0x00000028008c7947 */ /* 0x000fea0003800000 */
.L_x_22:
[----:B------:R-:W-:-:S13]  /*0a70*/  ISETP.GT.AND P0, PT, R12, 0x66, PT ;  /* 0x000000660c00780c */ /* 0x000fda0003f04270 */
[----:B------:R-:W-:Y:S05]  /*0a80*/  @P0 BRA `(.L_x_29) ;  /* 0x0000000000200947 */ /* 0x000fea0003800000 */
[----:B------:R-:W-:-:S13]  /*0a90*/  ISETP.NE.AND P0, PT, R12, 0x61, PT ;  /* 0x000000610c00780c */ /* 0x000fda0003f05270 */
[----:B------:R-:W-:Y:S05]  /*0aa0*/  @!P0 BRA `(.L_x_24) ;  /* 0x00000000003c8947 */ /* 0x000fea0003800000 */
[----:B------:R-:W-:-:S13]  /*0ab0*/  ISETP.NE.AND P0, PT, R12, 0x63, PT ;  /* 0x000000630c00780c */ /* 0x000fda0003f05270 */
[----:B------:R-:W-:Y:S05]  /*0ac0*/  @P0 BREAK.RELIABLE B5 ;  /* 0x0000000000050942 */ /* 0x000fea0003800100 */
[----:B------:R-:W-:Y:S05]  /*0ad0*/  @P0 BREAK.RELIABLE B4 ;  /* 0x0000000000040942 */ /* 0x000fea0003800100 */
[----:B------:R-:W-:Y:S05]  /*0ae0*/  @P0 BRA `(.L_x_26) ;  /* 0x00000028006c0947 */ /* 0x000fea0003800000 */
.L_x_25:
[----:B------:R-:W-:Y:S01]  /*0af0*/  IMAD.MOV.U32 R25, RZ, RZ, 0x1 ;  /* 0x00000001ff197424 */ /* 0x000fe200078e00ff */
[----:B------:R-:W-:Y:S06]  /*0b00*/  BRA `(.L_x_24) ;  /* 0x0000000000247947 */ /* 0x000fec0003800000 */
.L_x_29:
[----:B------:R-:W-:-:S13]  /*0b10*/  ISETP.NE.AND P0, PT, R12, 0x67, PT ;  /* 0x000000670c00780c */ /* 0x000fda0003f05270 */
[----:B------:R-:W-:Y:S05]  /*0b20*/  @!P0 BRA `(.L_x_27) ;  /* 0x0000000000188947 */ /* 0x000fea0003800000 */
[----:B------:R-:W-:-:S13]  /*0b30*/  ISETP.NE.AND P0, PT, R12, 0x74, PT ;  /* 0x000000740c00780c */ /* 0x000fda0003f05270 */
[----:B------:R-:W-:Y:S05]  /*0b40*/  @P0 BREAK.RELIABLE B5 ;  /* 0x0000000000050942 */ /* 0x000fea0003800100 */
[----:B------:R-:W-:Y:S05]  /*0b50*/  @P0 BREAK.RELIABLE B4 ;  /* 0x0000000000040942 */ /* 0x000fea0003800100 */
[----:B------:R-:W-:Y:S05]  /*0b60*/  @P0 BRA `(.L_x_26) ;  /* 0x00000028004c0947 */ /* 0x000fea0003800000 */
.L_x_28:
[----:B------:R-:W-:Y:S01]  /*0b70*/  IMAD.MOV.U32 R25, RZ, RZ, 0x3 ;  /* 0x00000003ff197424 */ /* 0x000fe200078e00ff */
[----:B------:R-:W-:Y:S06]  /*0b80*/  BRA `(.L_x_24) ;  /* 0x0000000000047947 */ /* 0x000fec0003800000 */
.L_x_27:
[----:B------:R-:W-:-:S07]  /*0b90*/  IMAD.MOV.U32 R25, RZ, RZ, 0x2 ;  /* 0x00000002ff197424 */ /* 0x000fce00078e00ff */
.L_x_24:
[----:B------:R-:W-:Y:S05]  /*0ba0*/  BSYNC.RELIABLE B5 ;  /* 0x0000000000057941 */ /* 0x000fea0003800100 */
.L_x_21:
[----:B------:R-:W0:Y:S01]  /*0bb0*/  LDCU UR8, c[0x0][0x3f8] ;  /* 0x00007f00ff0877ac */ /* 0x000e220008000800 */
[----:B------:R-:W-:Y:S01]  /*0bc0*/  VIADD R23, R23, 0x1 ;  /* 0x0000000117177836 */ /* 0x000fe20000000000 */
[C---:B------:R-:W-:Y:S01]  /*0bd0*/  SHF.L.U64.HI R17, R14.reuse, 0x2, R17 ;  /* 0x000000020e117819 */ /* 0x040fe20000010211 */
[----:B------:R-:W-:-:S03]  /*0be0*/  IMAD.SHL.U32 R14, R14, 0x4, RZ ;  /* 0x000000040e0e7824 */ /* 0x000fc600078e00ff */
[----:B------:R-:W-:Y:S02]  /*0bf0*/  LOP3.LUT R17, R16, R17, RZ, 0xfc, !PT ;  /* 0x0000001110117212 */ /* 0x000fe400078efcff */
[----:B------:R-:W-:Y:S02]  /*0c00*/  LOP3.LUT R14, R25, R14, RZ, 0xfc, !PT ;  /* 0x0000000e190e7212 */ /* 0x000fe400078efcff */
[----:B0-----:R-:W-:-:S13]  /*0c10*/  ISETP.NE.AND P0, PT, R23, UR8, PT ;  /* 0x0000000817007c0c */ /* 0x001fda000bf05270 */
[----:B------:R-:W-:Y:S05]  /*0c20*/  @P0 BRA `(.L_x_30) ;  /* 0xfffffffc00300947 */ /* 0x000fea000383ffff */
[----:B------:R-:W-:-:S04]  /*0c30*/  ISETP.NE.U32.AND P0, PT, R14, -0x1, PT ;  /* 0xffffffff0e00780c */ /* 0x000fc80003f05070 */
[----:B------:R-:W-:-:S13]  /*0c40*/  ISETP.NE.AND.EX P0, PT, R17, -0x1, PT, P0 ;  /* 0xffffffff1100780c */ /* 0x000fda0003f05300 */
[----:B------:R-:W-:Y:S05]  /*0c50*/  @!P0 BREAK.RELIABLE B4 ;  /* 0x0000000000048942 */ /* 0x000fea0003800100 */
[----:B------:R-:W-:Y:S05]  /*0c60*/  @!P0 BRA `(.L_x_26) ;  /* 0x00000028000c8947 */ /* 0x000fea0003800000 */
[----:B------:R-:W-:Y:S05]  /*0c70*/  BSYNC.RELIABLE B4 ;  /* 0x0000000000047941 */ /* 0x000fea0003800100 */
.L_x_20:
[----:B------:R-:W0:Y:S01]  /*0c80*/  LDCU UR8, c[0x0][0x3fc] ;  /* 0x00007f80ff0877ac */ /* 0x000e220008000800 */
[C---:B------:R-:W-:Y:S01]  /*0c90*/  ISETP.GT.U32.AND P1, PT, R9.reuse, 0x1, PT ;  /* 0x000000010900780c */ /* 0x040fe20003f24070 */
[----:B------:R-:W-:Y:S01]  /*0ca0*/  IMAD.MOV R12, RZ, RZ, -R9 ;  /* 0x000000ffff0c7224 */ /* 0x000fe200078e0a09 */
[C---:B------:R-:W-:Y:S01]  /*0cb0*/  ISETP.GT.U32.AND P0, PT, R9.reuse, RZ, PT ;  /* 0x000000ff0900720c */ /* 0x040fe20003f04070 */
[----:B------:R-:W-:Y:S01]  /*0cc0*/  BSSY.RECONVERGENT B4, `(.L_x_31) ;  /* 0x000001b000047945 */ /* 0x000fe20003800200 */
[----:B------:R-:W-:Y:S01]  /*0cd0*/  ISETP.NE.U32.AND P5, PT, R9, RZ, PT ;  /* 0x000000ff0900720c */ /* 0x000fe20003fa5070 */
[----:B------:R-:W-:Y:S01]  /*0ce0*/  IMAD.MOV.U32 R23, RZ, RZ, RZ ;  /* 0x000000ffff177224 */ /* 0x000fe200078e00ff */
[----:B------:R-:W-:Y:S02]  /*0cf0*/  SEL R12, R12, RZ, !P0 ;  /* 0x000000ff0c0c7207 */ /* 0x000fe40004000000 */
[-C--:B------:R-:W-:Y:S02]  /*0d00*/  LOP3.LUT R16, RZ, R9.reuse, RZ, 0x33, !PT ;  /* 0x00000009ff107212 */ /* 0x080fe400078e33ff */
[----:B------:R-:W-:Y:S01]  /*0d10*/  ISETP.GE.U32.AND P0, PT, R12, R9, PT ;  /* 0x000000090c00720c */ /* 0x000fe20003f06070 */
[----:B0-----:R-:W-:-:S05]  /*0d20*/  IMAD R24, RZ, RZ, -UR8 ;  /* 0x80000008ff187e24 */ /* 0x001fca000f8e02ff */
[----:B------:R-:W-:-:S07]  /*0d30*/  SEL R24, R24, 0x1, !P1 ;  /* 0x0000000118187807 */ /* 0x000fce0004800000 */
[----:B------:R-:W-:Y:S01]  /*0d40*/  @P0 IMAD.IADD R12, R12, 0x1, -R9 ;  /* 0x000000010c0c0824 */ /* 0x000fe200078e0a09 */
[----:B------:R-:W-:-:S04]  /*0d50*/  ISETP.GE.U32.AND P1, PT, R24, R9, PT ;  /* 0x000000091800720c */ /* 0x000fc80003f26070 */
[----:B------:R-:W-:-:S04]  /*0d60*/  SEL R12, R16, R12, !P5 ;  /* 0x0000000c100c7207 */ /* 0x000fc80006800000 */
[----:B------:R-:W-:-:S05]  /*0d70*/  ISETP.NE.AND P0, PT, R12, RZ, PT ;  /* 0x000000ff0c00720c */ /* 0x000fca0003f05270 */
[----:B------:R-:W-:-:S05]  /*0d80*/  @P1 IMAD.IADD R24, R24, 0x1, -R9 ;  /* 0x0000000118181824 */ /* 0x000fca00078e0a09 */
[----:B------:R-:W-:-:S03]  /*0d90*/  SEL R24, R16, R24, !P5 ;  /* 0x0000001810187207 */ /* 0x000fc60006800000 */
[----:B------:R-:W-:Y:S01]  /*0da0*/  @P0 IMAD.MOV.U32 R23, RZ, RZ, 0x1 ;  /* 0x00000001ff170424 */ /* 0x000fe200078e00ff */
[----:B------:R-:W-:Y:S02]  /*0db0*/  ISETP.NE.AND P1, PT, R24, RZ, PT ;  /* 0x000000ff1800720c */ /* 0x000fe40003f25270 */
[----:B------:R-:W-:Y:S02]  /*0dc0*/  CS2R R24, SRZ ;  /* 0x0000000000187805 */ /* 0x000fe4000001ff00 */
[----:B------:R-:W-:-:S09]  /*0dd0*/  @P0 LOP3.LUT R24, R14, 0x3, RZ, 0xc0, !PT ;  /* 0x000000030e180812 */ /* 0x000fd200078ec0ff */
[----:B------:R-:W-:Y:S05]  /*0de0*/  @!P1 BRA `(.L_x_32) ;  /* 0x0000000000209947 */ /* 0x000fea0003800000 */
[----:B------:R-:W-:Y:S01]  /*0df0*/  SHF.R.U64 R13, R14, 0x2, R17 ;  /* 0x000000020e0d7819 */ /* 0x000fe20000001211 */
[C---:B------:R-:W-:Y:S02]  /*0e00*/  IMAD.SHL.U32 R12, R23.reuse, 0x2, RZ ;  /* 0x00000002170c7824 */ /* 0x040fe400078e00ff */
[----:B------:R-:W-:Y:S01]  /*0e10*/  VIADD R23, R23, 0x1 ;  /* 0x0000000117177836 */ /* 0x000fe20000000000 */
[----:B------:R-:W-:-:S04]  /*0e20*/  LOP3.LUT R13, R13, 0x3, RZ, 0xc0, !PT ;  /* 0x000000030d0d7812 */ /* 0x000fc800078ec0ff */
[CC--:B------:R-:W-:Y:S02]  /*0e30*/  SHF.L.U64.HI R26, R13.reuse, R12.reuse, RZ ;  /* 0x0000000c0d1a7219 */ /* 0x0c0fe400000102ff */
[----:B------:R-:W-:Y:S02]  /*0e40*/  SHF.L.U32 R13, R13, R12, RZ ;  /* 0x0000000c0d0d7219 */ /* 0x000fe400000006ff */
[----:B------:R-:W-:Y:S02]  /*0e50*/  LOP3.LUT R25, R26, R25, RZ, 0xfc, !PT ;  /* 0x000000191a197212 */ /* 0x000fe400078efcff */
[----:B------:R-:W-:-:S07]  /*0e60*/  LOP3.LUT R24, R13, R24, RZ, 0xfc, !PT ;  /* 0x000000180d187212 */ /* 0x000fce00078efcff */
.L_x_32:
[----:B------:R-:W-:Y:S05]  /*0e70*/  BSYNC.RECONVERGENT B4 ;  /* 0x0000000000047941 */ /* 0x000fea0003800200 */
.L_x_31:
[----:B------:R-:W0:Y:S01]  /*0e80*/  I2F.U32.RP R26, R9 ;  /* 0x00000009001a7306 */ /* 0x000e220000209000 */
[----:B------:R-:W-:Y:S07]  /*0e90*/  BSSY.RECONVERGENT B4, `(.L_x_33) ;  /* 0x0000047000047945 */ /* 0x000fee0003800200 */
[----:B0-----:R-:W0:Y:S02]  /*0ea0*/  MUFU.RCP R26, R26 ;  /* 0x0000001a001a7308 */ /* 0x001e240000001000 */
[----:B0-----:R-:W-:-:S06]  /*0eb0*/  VIADD R13, R26, 0xffffffe ;  /* 0x0ffffffe1a0d7836 */ /* 0x001fcc0000000000 */
[----:B------:R-:W0:Y:S02]  /*0ec0*/  F2I.FTZ.U32.TRUNC.NTZ R13, R13 ;  /* 0x0000000d000d7305 */ /* 0x000e24000021f000 */
[----:B0-----:R-:W-:-:S04]  /*0ed0*/  IMAD.MOV R12, RZ, RZ, -R13 ;  /* 0x000000ffff0c7224 */ /* 0x001fc800078e0a0d */
[----:B------:R-:W-:Y:S02]  /*0ee0*/  IMAD R29, R12, R9, RZ ;  /* 0x000000090c1d7224 */ /* 0x000fe400078e02ff */
[----:B------:R-:W-:-:S04]  /*0ef0*/  IMAD.MOV.U32 R12, RZ, RZ, RZ ;  /* 0x000000ffff0c7224 */ /* 0x000fc800078e00ff */
[----:B------:R-:W-:-:S06]  /*0f00*/  IMAD.HI.U32 R12, R13, R29, R12 ;  /* 0x0000001d0d0c7227 */ /* 0x000fcc00078e000c */
[----:B------:R-:W-:-:S04]  /*0f10*/  IMAD.HI.U32 R28, R12, 0x2, RZ ;  /* 0x000000020c1c7827 */ /* 0x000fc800078e00ff */
[----:B------:R-:W-:Y:S02]  /*0f20*/  IMAD.MOV R28, RZ, RZ, -R28 ;  /* 0x000000ffff1c7224 */ /* 0x000fe400078e0a1c */
[----:B------:R-:W-:-:S04]  /*0f30*/  IMAD.HI.U32 R13, R12, 0x3, RZ ;  /* 0x000000030c0d7827 */ /* 0x000fc800078e00ff */
[----:B------:R-:W-:Y:S02]  /*0f40*/  IMAD R28, R9, R28, 0x2 ;  /* 0x00000002091c7424 */ /* 0x000fe400078e021c */
[----:B------:R-:W-:Y:S02]  /*0f50*/  IMAD.MOV R26, RZ, RZ, -R13 ;  /* 0x000000ffff1a7224 */ /* 0x000fe400078e0a0d */
[----:B------:R-:W-:Y:S01]  /*0f60*/  IMAD.HI.U32 R13, R12, 0x4, RZ ;  /* 0x000000040c0d7827 */ /* 0x000fe200078e00ff */
[----:B------:R-:W-:-:S03]  /*0f70*/  ISETP.GE.U32.AND P0, PT, R28, R9, PT ;  /* 0x000000091c00720c */ /* 0x000fc60003f06070 */
[----:B------:R-:W-:-:S10]  /*0f80*/  IMAD R26, R9, R26, 0x3 ;  /* 0x00000003091a7424 */ /* 0x000fd400078e021a */
[----:B------:R-:W-:-:S05]  /*0f90*/  @P0 IMAD.IADD R28, R28, 0x1, -R9 ;  /* 0x000000011c1c0824 */ /* 0x000fca00078e0a09 */
[----:B------:R-:W-:-:S13]  /*0fa0*/  ISETP.GE.U32.AND P0, PT, R28, R9, PT ;  /* 0x000000091c00720c */ /* 0x000fda0003f06070 */
[----:B------:R-:W-:Y:S01]  /*0fb0*/  @P0 IMAD.IADD R28, R28, 0x1, -R9 ;  /* 0x000000011c1c0824 */ /* 0x000fe200078e0a09 */
[----:B------:R-:W-:-:S04]  /*0fc0*/  ISETP.GE.U32.AND P0, PT, R26, R9, PT ;  /* 0x000000091a00720c */ /* 0x000fc80003f06070 */
[----:B------:R-:W-:-:S04]  /*0fd0*/  SEL R28, R16, R28, !P5 ;  /* 0x0000001c101c7207 */ /* 0x000fc80006800000 */
[----:B------:R-:W-:-:S05]  /*0fe0*/  ISETP.NE.AND P3, PT, R28, RZ, PT ;  /* 0x000000ff1c00720c */ /* 0x000fca0003f65270 */
[----:B------:R-:W-:-:S05]  /*0ff0*/  @P0 IMAD.IADD R26, R26, 0x1, -R9 ;  /* 0x000000011a1a0824 */ /* 0x000fca00078e0a09 */
[----:B------:R-:W-:-:S13]  /*1000*/  ISETP.GE.U32.AND P0, PT, R26, R9, PT ;  /* 0x000000091a00720c */ /* 0x000fda0003f06070 */
[----:B------:R-:W-:-:S05]  /*1010*/  @P0 IMAD.IADD R26, R26, 0x1, -R9 ;  /* 0x000000011a1a0824 */ /* 0x000fca00078e0a09 */
[----:B------:R-:W-:-:S04]  /*1020*/  SEL R26, R16, R26, !P5 ;  /* 0x0000001a101a7207 */ /* 0x000fc80006800000 */
[----:B------:R-:W-:Y:S01]  /*1030*/  ISETP.NE.AND P2, PT, R26, RZ, PT ;  /* 0x000000ff1a00720c */ /* 0x000fe20003f45270 */
[----:B------:R-:W-:Y:S02]  /*1040*/  IMAD.MOV R26, RZ, RZ, -R13 ;  /* 0x000000ffff1a7224 */ /* 0x000fe400078e0a0d */
[----:B------:R-:W-:-:S04]  /*1050*/  IMAD.HI.U32 R13, R12, 0x5, RZ ;  /* 0x000000050c0d7827 */ /* 0x000fc800078e00ff */
[----:B------:R-:W-:-:S05]  /*1060*/  IMAD R26, R9, R26, 0x4 ;  /* 0x00000004091a7424 */ /* 0x000fca00078e021a */
[----:B------:R-:W-:-:S13]  /*1070*/  ISETP.GE.U32.AND P0, PT, R26, R9, PT ;  /* 0x000000091a00720c */ /* 0x000fda0003f06070 */
        /* <DEDUP_REMOVED lines=23> */
[----:B------:R-:W-:-:S04]  /*11f0*/  IMAD.MOV R26, RZ, RZ, -R13 ;  /* 0x000000ffff1a7224 */ /* 0x000fc800078e0a0d */
[----:B------:R-:W-:-:S05]  /*1200*/  IMAD R26, R9, R26, 0x7 ;  /* 0x00000007091a7424 */ /* 0x000fca00078e021a */
[----:B------:R-:W-:-:S13]  /*1210*/  ISETP.GE.U32.AND P4, PT, R26, R9, PT ;  /* 0x000000091a00720c */ /* 0x000fda0003f86070 */
[----:B------:R-:W-:-:S05]  /*1220*/  @P4 IMAD.IADD R26, R26, 0x1, -R9 ;  /* 0x000000011a1a4824 */ /* 0x000fca00078e0a09 */
[----:B------:R-:W-:-:S13]  /*1230*/  ISETP.GE.U32.AND P4, PT, R26, R9, PT ;  /* 0x000000091a00720c */ /* 0x000fda0003f86070 */
[----:B------:R-:W-:-:S05]  /*1240*/  @P4 IMAD.IADD R26, R26, 0x1, -R9 ;  /* 0x000000011a1a4824 */ /* 0x000fca00078e0a09 */
[----:B------:R-:W-:-:S04]  /*1250*/  SEL R26, R16, R26, !P5 ;  /* 0x0000001a101a7207 */ /* 0x000fc80006800000 */
[----:B------:R-:W-:Y:S01]  /*1260*/  ISETP.NE.AND P4, PT, R26, RZ, PT ;  /* 0x000000ff1a00720c */ /* 0x000fe20003f85270 */
[----:B------:R-:W-:-:S12]  /*1270*/  @!P3 BRA `(.L_x_34) ;  /* 0x000000000020b947 */ /* 0x000fd80003800000 */
        /* <DEDUP_REMOVED lines=8> */
.L_x_34:
[----:B------:R-:W-:Y:S05]  /*1300*/  BSYNC.RECONVERGENT B4 ;  /* 0x0000000000047941 */ /* 0x000fea0003800200 */
.L_x_33:
[----:B------:R-:W-:Y:S01]  /*1310*/  IMAD.HI.U32 R13, R12, 0x8, RZ ;  /* 0x000000080c0d7827 */ /* 0x000fe200078e00ff */
[----:B------:R-:W-:Y:S03]  /*1320*/  BSSY.RECONVERGENT B4, `(.L_x_35) ;  /* 0x0000012000047945 */ /* 0x000fe60003800200 */
        /* <DEDUP_REMOVED lines=17> */
.L_x_36:
[----:B------:R-:W-:Y:S05]  /*1440*/  BSYNC.RECONVERGENT B4 ;  /* 0x0000000000047941 */ /* 0x000fea0003800200 */
.L_x_35:
        /* <DEDUP_REMOVED lines=19> */
.L_x_38:
[----:B------:R-:W-:Y:S05]  /*1580*/  BSYNC.RECONVERGENT B4 ;  /* 0x0000000000047941 */ /* 0x000fea0003800200 */
.L_x_37:
        /* <DEDUP_REMOVED lines=19> */
.L_x_40:
[----:B------:R-:W-:Y:S05]  /*16c0*/  BSYNC.RECONVERGENT B4 ;  /* 0x0000000000047941 */ /* 0x000fea0003800200 */
.L_x_39:
        /* <DEDUP_REMOVED lines=19> */
.L_x_42:
[----:B------:R-:W-:Y:S05]  /*1800*/  BSYNC.RECONVERGENT B4 ;  /* 0x0000000000047941 */ /* 0x000fea0003800200 */
.L_x_41:
        /* <DEDUP_REMOVED lines=19> */
.L_x_44:
[----:B------:R-:W-:Y:S05]  /*1940*/  BSYNC.RECONVERGENT B4 ;  /* 0x0000000000047941 */ /* 0x000fea0003800200 */
.L_x_43:
        /* <DEDUP_REMOVED lines=19> */
.L_x_46:
[----:B------:R-:W-:Y:S05]  /*1a80*/  BSYNC.RECONVERGENT B4 ;  /* 0x0000000000047941 */ /* 0x000fea0003800200 */
.L_x_45:
        /* <DEDUP_REMOVED lines=19> */
.L_x_48:
[----:B------:R-:W-:Y:S05]  /*1bc0*/  BSYNC.RECONVERGENT B4 ;  /* 0x0000000000047941 */ /* 0x000fea0003800200 */
.L_x_47:
        /* <DEDUP_REMOVED lines=19> */
.L_x_50:
[----:B------:R-:W-:Y:S05]  /*1d00*/  BSYNC.RECONVERGENT B4 ;  /* 0x0000000000047941 */ /* 0x000fea0003800200 */
.L_x_49:
        /* <DEDUP_REMOVED lines=19> */
.L_x_52:
[----:B------:R-:W-:Y:S05]  /*1e40*/  BSYNC.RECONVERGENT B4 ;  /* 0x0000000000047941 */ /* 0x000fea0003800200 */
.L_x_51:
[----:B------:R-:W-:Y:S04]  /*1e50*/  BSSY.RECONVERGENT B4, `(.L_x_53) ;  /* 0x000000a000047945 */ /* 0x000fe80003800200 */
        /* <DEDUP_REMOVED lines=9> */
.L_x_54:
[----:B------:R-:W-:Y:S05]  /*1ef0*/  BSYNC.RECONVERGENT B4 ;  /* 0x0000000000047941 */ /* 0x000fea0003800200 */
.L_x_53:
        /* <DEDUP_REMOVED lines=10> */
.L_x_56:
[----:B------:R-:W-:Y:S05]  /*1fa0*/  BSYNC.RECONVERGENT B4 ;  /* 0x0000000000047941 */ /* 0x000fea0003800200 */
.L_x_55:
        /* <DEDUP_REMOVED lines=10> */
.L_x_58:
[----:B------:R-:W-:Y:S05]  /*2050*/  BSYNC.RECONVERGENT B4 ;  /* 0x0000000000047941 */ /* 0x000fea0003800200 */
.L_x_57:
        /* <DEDUP_REMOVED lines=10> */
.L_x_60:
[----:B------:R-:W-:Y:S05]  /*2100*/  BSYNC.RECONVERGENT B4 ;  /* 0x0000000000047941 */ /* 0x000fea0003800200 */
.L_x_59:
[----:B------:R-:W-:Y:S04]  /*2110*/  BSSY.RECONVERGENT B4, `(.L_x_61) ;  /* 0x0000009000047945 */ /* 0x000fe80003800200 */
[----:B------:R-:W-:Y:S05]  /*2120*/  @!P1 BRA `(.L_x_62) ;  /* 0x00000000001c9947 */ /* 0x000fea0003800000 */
[----:B------:R-:W-:Y:S01]  /*2130*/  IMAD.SHL.U32 R26, R23, 0x2, RZ ;  /* 0x00000002171a7824 */ /* 0x000fe200078e00ff */
[----:B------:R-:W-:Y:S01]  /*2140*/  LOP3.LUT R13, R17, 0x3, RZ, 0xc0, !PT ;  /* 0x00000003110d7812 */ /* 0x000fe200078ec0ff */
[----:B------:R-:W-:-:S03]  /*2150*/  VIADD R23, R23, 0x1 ;  /* 0x0000000117177836 */ /* 0x000fc60000000000 */
[CC--:B------:R-:W-:Y:S02]  /*2160*/  SHF.L.U64.HI R14, R13.reuse, R26.reuse, RZ ;  /* 0x0000001a0d0e7219 */ /* 0x0c0fe400000102ff */
[----:B------:R-:W-:Y:S02]  /*2170*/  SHF.L.U32 R13, R13, R26, RZ ;  /* 0x0000001a0d0d7219 */ /* 0x000fe400000006ff */
[----:B------:R-:W-:Y:S02]  /*2180*/  LOP3.LUT R25, R14, R25, RZ, 0xfc, !PT ;  /* 0x000000190e197212 */ /* 0x000fe400078efcff */
[----:B------:R-:W-:-:S07]  /*2190*/  LOP3.LUT R24, R13, R24, RZ, 0xfc, !PT ;  /* 0x000000180d187212 */ /* 0x000fce00078efcff */
.L_x_62:
[----:B------:R-:W-:Y:S05]  /*21a0*/  BSYNC.RECONVERGENT B4 ;  /* 0x0000000000047941 */ /* 0x000fea0003800200 */
.L_x_61:
[C---:B------:R-:W-:Y:S01]  /*21b0*/  IMAD.HI.U32 R13, R12.reuse, 0x11, RZ ;  /* 0x000000110c0d7827 */ /* 0x040fe200078e00ff */
[----:B------:R-:W-:Y:S03]  /*21c0*/  BSSY.RECONVERGENT B4, `(.L_x_63) ;  /* 0x000003f000047945 */ /* 0x000fe60003800200 */
        /* <DEDUP_REMOVED lines=12> */
[----:B------:R-:W-:Y:S01]  /*2290*/  ISETP.NE.AND P6, PT, R14, RZ, PT ;  /* 0x000000ff0e00720c */ /* 0x000fe20003fc5270 */
[----:B------:R-:W-:Y:S02]  /*22a0*/  IMAD.MOV R14, RZ, RZ, -R13 ;  /* 0x000000ffff0e7224 */ /* 0x000fe400078e0a0d */
[----:B------:R-:W-:-:S04]  /*22b0*/  IMAD.HI.U32 R13, R12, 0x14, RZ ;  /* 0x000000140c0d7827 */ /* 0x000fc800078e00ff */
[----:B------:R-:W-:Y:S02]  /*22c0*/  @P0 IMAD.IADD R26, R26, 0x1, -R9 ;  /* 0x000000011a1a0824 */ /* 0x000fe400078e0a09 */
[----:B------:R-:W-:-:S03]  /*22d0*/  IMAD R14, R9, R14, 0x13 ;  /* 0x00000013090e7424 */ /* 0x000fc600078e020e */
[-C--:B------:R-:W-:Y:S02]  /*22e0*/  ISETP.GE.U32.AND P0, PT, R26, R9.reuse, PT ;  /* 0x000000091a00720c */ /* 0x080fe40003f06070 */
[----:B------:R-:W-:-:S11]  /*22f0*/  ISETP.GE.U32.AND P1, PT, R14, R9, PT ;  /* 0x000000090e00720c */ /* 0x000fd60003f26070 */
[--C-:B------:R-:W-:Y:S02]  /*2300*/  @P0 IMAD.IADD R26, R26, 0x1, -R9.reuse ;  /* 0x000000011a1a0824 */ /* 0x100fe400078e0a09 */
[----:B------:R-:W-:-:S03]  /*2310*/  @P1 IMAD.IADD R14, R14, 0x1, -R9 ;  /* 0x000000010e0e1824 */ /* 0x000fc600078e0a09 */
[----:B------:R-:W-:Y:S02]  /*2320*/  SEL R26, R16, R26, !P5 ;  /* 0x0000001a101a7207 */ /* 0x000fe40006800000 */
[----:B------:R-:W-:Y:S02]  /*2330*/  ISETP.GE.U32.AND P1, PT, R14, R9, PT ;  /* 0x000000090e00720c */ /* 0x000fe40003f26070 */
[----:B------:R-:W-:Y:S01]  /*2340*/  ISETP.NE.AND P0, PT, R26, RZ, PT ;  /* 0x000000ff1a00720c */ /* 0x000fe20003f05270 */
[----:B------:R-:W-:Y:S02]  /*2350*/  IMAD.MOV R26, RZ, RZ, -R13 ;  /* 0x000000ffff1a7224 */ /* 0x000fe400078e0a0d */
[----:B------:R-:W-:-:S04]  /*2360*/  IMAD.HI.U32 R13, R12, 0x15, RZ ;  /* 0x000000150c0d7827 */ /* 0x000fc800078e00ff */
[----:B------:R-:W-:-:S04]  /*2370*/  IMAD R26, R9, R26, 0x14 ;  /* 0x00000014091a7424 */ /* 0x000fc800078e021a */
        /* <DEDUP_REMOVED lines=15> */
[----:B------:R-:W-:-:S04]  /*2470*/  IMAD.MOV R26, RZ, RZ, -R13 ;  /* 0x000000ffff1a7224 */ /* 0x000fc800078e0a0d */
[----:B------:R-:W-:-:S06]  /*2480*/  IMAD R26, R9, R26, 0x16 ;  /* 0x00000016091a7424 */ /* 0x000fcc00078e021a */
[----:B------:R-:W-:Y:S01]  /*2490*/  @P3 IMAD.IADD R14, R14, 0x1, -R9 ;  /* 0x000000010e0e3824 */ /* 0x000fe200078e0a09 */
[----:B------:R-:W-:-:S04]  /*24a0*/  ISETP.GE.U32.AND P3, PT, R26, R9, PT ;  /* 0x000000091a00720c */ /* 0x000fc80003f66070 */
[----:B------:R-:W-:-:S09]  /*24b0*/  SEL R14, R16, R14, !P5 ;  /* 0x0000000e100e7207 */ /* 0x000fd20006800000 */
[----:B------:R-:W-:-:S05]  /*24c0*/  @P3 IMAD.IADD R26, R26, 0x1, -R9 ;  /* 0x000000011a1a3824 */ /* 0x000fca00078e0a09 */
[----:B------:R-:W-:-:S13]  /*24d0*/  ISETP.GE.U32.AND P3, PT, R26, R9, PT ;  /* 0x000000091a00720c */ /* 0x000fda0003f66070 */
[----:B------:R-:W-:Y:S01]  /*24e0*/  @P3 IMAD.IADD R26, R26, 0x1, -R9 ;  /* 0x000000011a1a3824 */ /* 0x000fe200078e0a09 */
[----:B------:R-:W-:-:S04]  /*24f0*/  ISETP.NE.AND P3, PT, R14, RZ, PT ;  /* 0x000000ff0e00720c */ /* 0x000fc80003f65270 */
[----:B------:R-:W-:-:S04]  /*2500*/  SEL R26, R16, R26, !P5 ;  /* 0x0000001a101a7207 */ /* 0x000fc80006800000 */
[----:B------:R-:W-:Y:S01]  /*2510*/  ISETP.NE.AND P4, PT, R26, RZ, PT ;  /* 0x000000ff1a00720c */ /* 0x000fe20003f85270 */
[----:B------:R-:W-:-:S12]  /*2520*/  @!P6 BRA `(.L_x_64) ;  /* 0x000000000020e947 */ /* 0x000fd80003800000 */
[----:B------:R-:W-:Y:S01]  /*2530*/  SHF.R.U32.HI R13, RZ, 0x2, R17 ;  /* 0x00000002ff0d7819 */ /* 0x000fe20000011611 */
[C---:B------:R-:W-:Y:S02]  /*2540*/  IMAD.SHL.U32 R26, R23.reuse, 0x2, RZ ;  /* 0x00000002171a7824 */ /* 0x040fe400078e00ff */
[----:B------:R-:W-:Y:S01]  /*2550*/  VIADD R23, R23, 0x1 ;  /* 0x0000000117177836 */ /* 0x000fe20000000000 */
[----:B------:R-:W-:-:S04]  /*2560*/  LOP3.LUT R13, R13, 0x3, RZ, 0xc0, !PT ;  /* 0x000000030d0d7812 */ /* 0x000fc800078ec0ff */
[CC--:B------:R-:W-:Y:S02]  /*2570*/  SHF.L.U64.HI R14, R13.reuse, R26.reuse, RZ ;  /* 0x0000001a0d0e7219 */ /* 0x0c0fe400000102ff */
[----:B------:R-:W-:Y:S02]  /*2580*/  SHF.L.U32 R13, R13, R26, RZ ;  /* 0x0000001a0d0d7219 */ /* 0x000fe400000006ff */
[----:B------:R-:W-:Y:S02]  /*2590*/  LOP3.LUT R25, R14, R25, RZ, 0xfc, !PT ;  /* 0x000000190e197212 */ /* 0x000fe400078efcff */
[----:B------:R-:W-:-:S07]  /*25a0*/  LOP3.LUT R24, R13, R24, RZ, 0xfc, !PT ;  /* 0x000000180d187212 */ /* 0x000fce00078efcff */
.L_x_64:
[----:B------:R-:W-:Y:S05]  /*25b0*/  BSYNC.RECONVERGENT B4 ;  /* 0x0000000000047941 */ /* 0x000fea0003800200 */
.L_x_63:
[----:B------:R-:W-:Y:S04]  /*25c0*/  BSSY.RECONVERGENT B4, `(.L_x_65) ;  /* 0x000000a000047945 */ /* 0x000fe80003800200 */
[----:B------:R-:W-:Y:S05]  /*25d0*/  @!P0 BRA `(.L_x_66) ;  /* 0x0000000000208947 */ /* 0x000fea0003800000 */
        /* <DEDUP_REMOVED lines=8> */
.L_x_66:
[----:B------:R-:W-:Y:S05]  /*2660*/  BSYNC.RECONVERGENT B4 ;  /* 0x0000000000047941 */ /* 0x000fea0003800200 */
.L_x_65:
        /* <DEDUP_REMOVED lines=10> */
.L_x_68:
[----:B------:R-:W-:Y:S05]  /*2710*/  BSYNC.RECONVERGENT B4 ;  /* 0x0000000000047941 */ /* 0x000fea0003800200 */
.L_x_67:
        /* <DEDUP_REMOVED lines=10> */
.L_x_70:
[----:B------:R-:W-:Y:S05]  /*27c0*/  BSYNC.RECONVERGENT B4 ;  /* 0x0000000000047941 */ /* 0x000fea0003800200 */
.L_x_69:
        /* <DEDUP_REMOVED lines=10> */
.L_x_72:
[----:B------:R-:W-:Y:S05]  /*2870*/  BSYNC.RECONVERGENT B4 ;  /* 0x0000000000047941 */ /* 0x000fea0003800200 */
.L_x_71:
        /* <DEDUP_REMOVED lines=10> */
.L_x_74:
[----:B------:R-:W-:Y:S05]  /*2920*/  BSYNC.RECONVERGENT B4 ;  /* 0x0000000000047941 */ /* 0x000fea0003800200 */
.L_x_73:
        /* <DEDUP_REMOVED lines=49> */
[----:B------:R-:W-:-:S09]  /*2c40*/  SEL R14, R16, R14, !P5 ;  /* 0x0000000e100e7207 */ /* 0x000fd20006800000 */
[----:B------:R-:W-:Y:S01]  /*2c50*/  @P0 IMAD.IADD R26, R26, 0x1, -R9 ;  /* 0x000000011a1a0824 */ /* 0x000fe200078e0a09 */
[----:B------:R-:W-:Y:S01]  /*2c60*/  ISETP.NE.AND P0, PT, R14, RZ, PT ;  /* 0x000000ff0e00720c */ /* 0x000fe20003f05270 */
[----:B------:R-:W-:Y:S02]  /*2c70*/  IMAD.MOV R14, RZ, RZ, -R13 ;  /* 0x000000ffff0e7224 */ /* 0x000fe400078e0a0d */
[----:B------:R-:W-:-:S04]  /*2c80*/  IMAD.HI.U32 R13, R12, 0x1e, RZ ;  /* 0x0000001e0c0d7827 */ /* 0x000fc800078e00ff */
[----:B------:R-:W-:Y:S02]  /*2c90*/  IMAD R14, R9, R14, 0x1d ;  /* 0x0000001d090e7424 */ /* 0x000fe400078e020e */
[----:B------:R-:W-:Y:S02]  /*2ca0*/  IMAD.MOV R28, RZ, RZ, -R13 ;  /* 0x000000ffff1c7224 */ /* 0x000fe400078e0a0d */
[----:B------:R-:W-:Y:S01]  /*2cb0*/  IMAD.HI.U32 R12, R12, 0x1f, RZ ;  /* 0x0000001f0c0c7827 */ /* 0x000fe200078e00ff */
[----:B------:R-:W-:-:S03]  /*2cc0*/  ISETP.GE.U32.AND P6, PT, R14, R9, PT ;  /* 0x000000090e00720c */ /* 0x000fc60003fc6070 */
[----:B------:R-:W-:Y:S02]  /*2cd0*/  IMAD R28, R9, R28, 0x1e ;  /* 0x0000001e091c7424 */ /* 0x000fe400078e021c */
[----:B------:R-:W-:-:S04]  /*2ce0*/  IMAD.MOV R12, RZ, RZ, -R12 ;  /* 0x000000ffff0c7224 */ /* 0x000fc800078e0a0c */
[----:B------:R-:W-:-:S04]  /*2cf0*/  IMAD R12, R9, R12, 0x1f ;  /* 0x0000001f090c7424 */ /* 0x000fc800078e020c */
[----:B------:R-:W-:Y:S01]  /*2d00*/  @P6 IMAD.IADD R14, R14, 0x1, -R9 ;  /* 0x000000010e0e6824 */ /* 0x000fe200078e0a09 */
[----:B------:R-:W-:-:S13]  /*2d10*/  ISETP.GE.U32.AND P6, PT, R28, R9, PT ;  /* 0x000000091c00720c */ /* 0x000fda0003fc6070 */
[----:B------:R-:W-:Y:S01]  /*2d20*/  @P6 IMAD.IADD R28, R28, 0x1, -R9 ;  /* 0x000000011c1c6824 */ /* 0x000fe200078e0a09 */
[----:B------:R-:W-:-:S13]  /*2d30*/  ISETP.GE.U32.AND P6, PT, R12, R9, PT ;  /* 0x000000090c00720c */ /* 0x000fda0003fc6070 */
[----:B------:R-:W-:Y:S01]  /*2d40*/  @P6 IMAD.IADD R12, R12, 0x1, -R9 ;  /* 0x000000010c0c6824 */ /* 0x000fe200078e0a09 */
[----:B------:R-:W-:-:S13]  /*2d50*/  ISETP.GE.U32.AND P6, PT, R26, R9, PT ;  /* 0x000000091a00720c */ /* 0x000fda0003fc6070 */
[----:B------:R-:W-:Y:S01]  /*2d60*/  @P6 IMAD.IADD R26, R26, 0x1, -R9 ;  /* 0x000000011a1a6824 */ /* 0x000fe200078e0a09 */
[----:B------:R-:W-:-:S04]  /*2d70*/  ISETP.GE.U32.AND P6, PT, R14, R9, PT ;  /* 0x000000090e00720c */ /* 0x000fc80003fc6070 */
[----:B------:R-:W-:-:S09]  /*2d80*/  SEL R26, R16, R26, !P5 ;  /* 0x0000001a101a7207 */ /* 0x000fd20006800000 */
[----:B------:R-:W-:Y:S01]  /*2d90*/  @P6 IMAD.IADD R14, R14, 0x1, -R9 ;  /* 0x000000010e0e6824 */ /* 0x000fe200078e0a09 */
[----:B------:R-:W-:-:S04]  /*2da0*/  ISETP.GE.U32.AND P6, PT, R28, R9, PT ;  /* 0x000000091c00720c */ /* 0x000fc80003fc6070 */
[----:B------:R-:W-:-:S09]  /*2db0*/  SEL R14, R16, R14, !P5 ;  /* 0x0000000e100e7207 */ /* 0x000fd20006800000 */
[----:B------:R-:W-:Y:S01]  /*2dc0*/  @P6 IMAD.IADD R28, R28, 0x1, -R9 ;  /* 0x000000011c1c6824 */ /* 0x000fe200078e0a09 */
[----:B------:R-:W-:-:S04]  /*2dd0*/  ISETP.GE.U32.AND P6, PT, R12, R9, PT ;  /* 0x000000090c00720c */ /* 0x000fc80003fc6070 */
[----:B------:R-:W-:-:S09]  /*2de0*/  SEL R28, R16, R28, !P5 ;  /* 0x0000001c101c7207 */ /* 0x000fd20006800000 */
[----:B------:R-:W-:Y:S01]  /*2df0*/  @P6 IMAD.IADD R12, R12, 0x1, -R9 ;  /* 0x000000010c0c6824 */ /* 0x000fe200078e0a09 */
[----:B------:R-:W-:-:S04]  /*2e00*/  ISETP.NE.AND P6, PT, R26, RZ, PT ;  /* 0x000000ff1a00720c */ /* 0x000fc80003fc5270 */
[----:B------:R-:W-:Y:S02]  /*2e10*/  SEL R12, R16, R12, !P5 ;  /* 0x0000000c100c7207 */ /* 0x000fe40006800000 */
        /* <DEDUP_REMOVED lines=10> */
.L_x_76:
[----:B------:R-:W-:Y:S05]  /*2ec0*/  BSYNC.RECONVERGENT B4 ;  /* 0x0000000000047941 */ /* 0x000fea0003800200 */
.L_x_75:
[----:B------:R-:W-:Y:S01]  /*2ed0*/  BSSY.RECONVERGENT B4, `(.L_x_77) ;  /* 0x000000b000047945 */ /* 0x000fe20003800200 */
[----:B------:R-:W-:-:S03]  /*2ee0*/  ISETP.NE.AND P4, PT, R28, RZ, PT ;  /* 0x000000ff1c00720c */ /* 0x000fc60003f85270 */
[----:B------:R-:W-:Y:S10]  /*2ef0*/  @!P3 BRA `(.L_x_78) ;  /* 0x000000000020b947 */ /* 0x000ff40003800000 */
[----:B------:R-:W-:Y:S01]  /*2f00*/  SHF.R.U32.HI R14, RZ, 0x10, R17 ;  /* 0x00000010ff0e7819 */ /* 0x000fe20000011611 */
[C---:B------:R-:W-:Y:S02]  /*2f10*/  IMAD.SHL.U32 R29, R23.reuse, 0x2, RZ ;  /* 0x00000002171d7824 */ /* 0x040fe400078e00ff */
[----:B------:R-:W-:Y:S01]  /*2f20*/  VIADD R23, R23, 0x1 ;  /* 0x0000000117177836 */ /* 0x000fe20000000000 */
[----:B------:R-:W-:-:S04]  /*2f30*/  LOP3.LUT R14, R14, 0x3, RZ, 0xc0, !PT ;  /* 0x000000030e0e7812 */ /* 0x000fc800078ec0ff */
[CC--:B------:R-:W-:Y:S02]  /*2f40*/  SHF.L.U32 R13, R14.reuse, R29.reuse, RZ ;  /* 0x0000001d0e0d7219 */ /* 0x0c0fe400000006ff */
[----:B------:R-:W-:Y:S02]  /*2f50*/  SHF.L.U64.HI R14, R14, R29, RZ ;  /* 0x0000001d0e0e7219 */ /* 0x000fe400000102ff */
[----:B------:R-:W-:Y:S02]  /*2f60*/  LOP3.LUT R24, R13, R24, RZ, 0xfc, !PT ;  /* 0x000000180d187212 */ /* 0x000fe400078efcff */
[----:B------:R-:W-:-:S07]  /*2f70*/  LOP3.LUT R25, R14, R25, RZ, 0xfc, !PT ;  /* 0x000000190e197212 */ /* 0x000fce00078efcff */
.L_x_78:
[----:B------:R-:W-:Y:S05]  /*2f80*/  BSYNC.RECONVERGENT B4 ;  /* 0x0000000000047941 */ /* 0x000fea0003800200 */
.L_x_77:
        /* <DEDUP_REMOVED lines=11> */
.L_x_80:
[----:B------:R-:W-:Y:S05]  /*3040*/  BSYNC.RECONVERGENT B4 ;  /* 0x0000000000047941 */ /* 0x000fea0003800200 */
.L_x_79:
[----:B------:R-:W-:Y:S04]  /*3050*/  BSSY.RECONVERGENT B4, `(.L_x_81) ;  /* 0x000000a000047945 */ /* 0x000fe80003800200 */
[----:B------:R-:W-:Y:S05]  /*3060*/  @!P1 BRA `(.L_x_82) ;  /* 0x0000000000209947 */ /* 0x000fea0003800000 */
        /* <DEDUP_REMOVED lines=8> */
.L_x_82:
[----:B------:R-:W-:Y:S05]  /*30f0*/  BSYNC.RECONVERGENT B4 ;  /* 0x0000000000047941 */ /* 0x000fea0003800200 */
.L_x_81:
        /* <DEDUP_REMOVED lines=10> */
.L_x_84:
[----:B------:R-:W-:Y:S05]  /*31a0*/  BSYNC.RECONVERGENT B4 ;  /* 0x0000000000047941 */ /* 0x000fea0003800200 */
.L_x_83:
        /* <DEDUP_REMOVED lines=10> */
.L_x_86:
[----:B------:R-:W-:Y:S05]  /*3250*/  BSYNC.RECONVERGENT B4 ;  /* 0x0000000000047941 */ /* 0x000fea0003800200 */
.L_x_85:
        /* <DEDUP_REMOVED lines=10> */
.L_x_88:
[----:B------:R-:W-:Y:S05]  /*3300*/  BSYNC.RECONVERGENT B4 ;  /* 0x0000000000047941 */ /* 0x000fea0003800200 */
.L_x_87:
        /* <DEDUP_REMOVED lines=10> */
.L_x_90:
[----:B------:R-:W-:Y:S05]  /*33b0*/  BSYNC.RECONVERGENT B4 ;  /* 0x0000000000047941 */ /* 0x000fea0003800200 */
.L_x_89:
[----:B------:R-:W-:Y:S04]  /*33c0*/  BSSY.RECONVERGENT B4, `(.L_x_91) ;  /* 0x0000009000047945 */ /* 0x000fe80003800200 */
[----:B------:R-:W-:Y:S05]  /*33d0*/  @!P3 BRA `(.L_x_92) ;  /* 0x00000000001cb947 */ /* 0x000fea0003800000 */
[----:B------:R-:W-:Y:S01]  /*33e0*/  SHF.R.U32.HI R12, RZ, 0x1e, R17 ;  /* 0x0000001eff0c7819 */ /* 0x000fe20000011611 */
[----:B------:R-:W-:-:S03]  /*33f0*/  IMAD.SHL.U32 R23, R23, 0x2, RZ ;  /* 0x0000000217177824 */ /* 0x000fc600078e00ff */
[----:B------:R-:W-:-:S04]  /*3400*/  LOP3.LUT R12, R12, 0x3, RZ, 0xc0, !PT ;  /* 0x000000030c0c7812 */ /* 0x000fc800078ec0ff */
[CC--:B------:R-:W-:Y:S02]  /*3410*/  SHF.L.U32 R13, R12.reuse, R23.reuse, RZ ;  /* 0x000000170c0d7219 */ /* 0x0c0fe400000006ff */
[----:B------:R-:W-:Y:S02]  /*3420*/  SHF.L.U64.HI R12, R12, R23, RZ ;  /* 0x000000170c0c7219 */ /* 0x000fe400000102ff */
[----:B------:R-:W-:Y:S02]  /*3430*/  LOP3.LUT R24, R13, R24, RZ, 0xfc, !PT ;  /* 0x000000180d187212 */ /* 0x000fe400078efcff */
[----:B------:R-:W-:-:S07]  /*3440*/  LOP3.LUT R25, R12, R25, RZ, 0xfc, !PT ;  /* 0x000000190c197212 */ /* 0x000fce00078efcff */
.L_x_92:
[----:B------:R-:W-:Y:S05]  /*3450*/  BSYNC.RECONVERGENT B4 ;  /* 0x0000000000047941 */ /* 0x000fea0003800200 */
.L_x_91:
[----:B------:R-:W-:-:S04]  /*3460*/  ISETP.LT.U32.AND P0, PT, R24, R21, PT ;  /* 0x000000151800720c */ /* 0x000fc80003f01070 */
[----:B------:R-:W-:-:S04]  /*3470*/  ISETP.LT.U32.AND.EX P0, PT, R25, R22, PT, P0 ;  /* 0x000000161900720c */ /* 0x000fc80003f01100 */
[----:B------:R-:W-:Y:S02]  /*3480*/  SEL R21, R24, R21, P0 ;  /* 0x0000001518157207 */ /* 0x000fe40000000000 */
[----:B------:R-:W-:-:S07]  /*3490*/  SEL R22, R25, R22, P0 ;  /* 0x0000001619167207 */ /* 0x000fce0000000000 */
.L_x_26:
[----:B------:R-:W-:Y:S05]  /*34a0*/  BSYNC.RECONVERGENT B1 ;  /* 0x0000000000017941 */ /* 0x000fea0003800200 */
.L_x_19:
[----:B------:R-:W-:-:S13]  /*34b0*/  ISETP.NE.AND P0, PT, R27, RZ, PT ;  /* 0x000000ff1b00720c */ /* 0x000fda0003f05270 */
[----:B------:R-:W-:Y:S05]  /*34c0*/  @P0 BRA `(.L_x_93) ;  /* 0xffffffd000e40947 */ /* 0x000fea000383ffff */
.L_x_18:
[----:B------:R-:W-:-:S04]  /*34d0*/  ISETP.NE.U32.AND P0, PT, R21, -0x1, PT ;  /* 0xffffffff1500780c */ /* 0x000fc80003f05070 */
[----:B------:R-:W-:-:S13]  /*34e0*/  ISETP.NE.AND.EX P0, PT, R22, -0x1, PT, P0 ;  /* 0xffffffff1600780c */ /* 0x000fda0003f05300 */
[----:B------:R-:W-:Y:S05]  /*34f0*/  @!P0 BRA `(.L_x_16) ;  /* 0x0000001400e08947 */ /* 0x000fea0003800000 */
[----:B------:R-:W0:Y:S02]  /*3500*/  LDC.64 R16, c[0x0][0x3b8] ;  /* 0x0000ee00ff107b82 */ /* 0x000e240000000a00 */
[----:B0-----:R-:W2:Y:S04]  /*3510*/  LDG.E R12, desc[UR6][R16.64+0xc] ;  /* 0x00000c06100c7981 */ /* 0x001ea8000c1e1900 */
[----:B------:R-:W3:Y:S01]  /*3520*/  LDG.E.64 R14, desc[UR6][R16.64] ;  /* 0x00000006100e7981 */ /* 0x000ee2000c1e1b00 */
[----:B------:R-:W-:-:S05]  /*3530*/  LOP3.LUT R21, R22, R21, RZ, 0x3c, !PT ;  /* 0x0000001516157212 */ /* 0x000fca00078e3cff */
[----:B------:R-:W-:-:S05]  /*3540*/  IMAD R21, R21, 0x400, R21 ;  /* 0x0000040015157824 */ /* 0x000fca00078e0215 */
[----:B------:R-:W-:-:S04]  /*3550*/  SHF.R.U32.HI R22, RZ, 0x6, R21 ;  /* 0x00000006ff167819 */ /* 0x000fc80000011615 */
[----:B------:R-:W-:-:S05]  /*3560*/  LOP3.LUT R22, R22, R21, RZ, 0x3c, !PT ;  /* 0x0000001516167212 */ /* 0x000fca00078e3cff */
[----:B------:R-:W-:-:S05]  /*3570*/  IMAD R22, R22, 0x8, R22 ;  /* 0x0000000816167824 */ /* 0x000fca00078e0216 */
[----:B------:R-:W-:-:S04]  /*3580*/  SHF.R.U32.HI R13, RZ, 0xb, R22 ;  /* 0x0000000bff0d7819 */ /* 0x000fc80000011616 */
[----:B------:R-:W-:-:S05]  /*3590*/  LOP3.LUT R13, R13, R22, RZ, 0x3c, !PT ;  /* 0x000000160d0d7212 */ /* 0x000fca00078e3cff */
[----:B------:R-:W-:-:S05]  /*35a0*/  IMAD R13, R13, 0x8000, R13 ;  /* 0x000080000d0d7824 */ /* 0x000fca00078e020d */
[----:B------:R-:W-:-:S04]  /*35b0*/  LOP3.LUT R21, R13, 0x7fffffff, RZ, 0xc0, !PT ;  /* 0x7fffffff0d157812 */ /* 0x000fc800078ec0ff */
[----:B--2---:R-:W-:-:S05]  /*35c0*/  LOP3.LUT R25, R12, R21, RZ, 0xc0, !PT ;  /* 0x000000150c197212 */ /* 0x004fca00078ec0ff */
[----:B---3--:R-:W-:-:S05]  /*35d0*/  IMAD.WIDE.U32 R22, R25, 0x4, R14 ;  /* 0x0000000419167825 */ /* 0x008fca00078e000e */
[----:B------:R-:W2:Y:S02]  /*35e0*/  LDG.E R24, desc[UR6][R22.64] ;  /* 0x0000000616187981 */ /* 0x000ea4000c1e1900 */
[----:B--2---:R-:W-:-:S13]  /*35f0*/  ISETP.NE.AND P0, PT, R24, RZ, PT ;  /* 0x000000ff1800720c */ /* 0x004fda0003f05270 */
[----:B------:R-:W-:Y:S05]  /*3600*/  @!P0 BRA `(.L_x_16) ;  /* 0x00000014009c8947 */ /* 0x000fea0003800000 */
[----:B------:R-:W2:Y:S01]  /*3610*/  LDG.E R13, desc[UR6][R16.64+0x10] ;  /* 0x00001006100d7981 */ /* 0x000ea2000c1e1900 */
[----:B------:R-:W-:Y:S01]  /*3620*/  BSSY.RELIABLE B1, `(.L_x_94) ;  /* 0x0000141000017945 */ /* 0x000fe20003800100 */
[-C--:B--2---:R-:W-:Y:S02]  /*3630*/  SHF.R.U32.HI R21, RZ, R13.reuse, R21 ;  /* 0x0000000dff157219 */ /* 0x084fe40000011615 */
[----:B------:R-:W-:-:S04]  /*3640*/  SHF.R.U32.HI R22, RZ, R13, R24 ;  /* 0x0000000dff167219 */ /* 0x000fc80000011618 */
[----:B------:R-:W-:Y:S01]  /*3650*/  ISETP.NE.AND P0, PT, R22, R21, PT ;  /* 0x000000151600720c */ /* 0x000fe20003f05270 */
[----:B------:R-:W-:-:S12]  /*3660*/  IMAD.MOV.U32 R22, RZ, RZ, R24 ;  /* 0x000000ffff167224 */ /* 0x000fd800078e0018 */
[----:B------:R-:W-:Y:S05]  /*3670*/  @!P0 BRA `(.L_x_95) ;  /* 0x0000001000d48947 */ /* 0x000fea0003800000 */
[----:B------:R-:W-:-:S05]  /*3680*/  VIADD R17, R25, 0x1 ;  /* 0x0000000119117836 */ /* 0x000fca0000000000 */
[----:B------:R-:W-:-:S05]  /*3690*/  LOP3.LUT R23, R12, R17, RZ, 0xc0, !PT ;  /* 0x000000110c177212 */ /* 0x000fca00078ec0ff */
[----:B------:R-:W-:-:S05]  /*36a0*/  IMAD.WIDE.U32 R16, R23, 0x4, R14 ;  /* 0x0000000417107825 */ /* 0x000fca00078e000e */
[----:B------:R-:W2:Y:S02]  /*36b0*/  LDG.E R22, desc[UR6][R16.64] ;  /* 0x0000000610167981 */ /* 0x000ea4000c1e1900 */
[----:B--2---:R-:W-:-:S13]  /*36c0*/  ISETP.NE.AND P0, PT, R22, RZ, PT ;  /* 0x000000ff1600720c */ /* 0x004fda0003f05270 */
[----:B------:R-:W-:Y:S05]  /*36d0*/  @!P0 BREAK.RELIABLE B1 ;  /* 0x0000000000018942 */ /* 0x000fea0003800100 */
[----:B------:R-:W-:Y:S05]  /*36e0*/  @!P0 BRA `(.L_x_16) ;  /* 0x0000001400648947 */ /* 0x000fea0003800000 */
[----:B------:R-:W-:-:S04]  /*36f0*/  SHF.R.U32.HI R16, RZ, R13, R22 ;  /* 0x0000000dff107219 */ /* 0x000fc80000011616 */
[----:B------:R-:W-:-:S13]  /*3700*/  ISETP.NE.AND P0, PT, R16, R21, PT ;  /* 0x000000151000720c */ /* 0x000fda0003f05270 */
        /* <DEDUP_REMOVED lines=295> */
[----:B--2---:R-:W-:-:S04]  /*4980*/  SHF.R.U32.HI R12, RZ, R13, R22 ;  /* 0x0000000dff0c7219 */ /* 0x004fc80000011616 */
[----:B------:R-:W-:-:S04]  /*4990*/  ISETP.NE.AND P0, PT, R12, R21, PT ;  /* 0x000000150c00720c */ /* 0x000fc80003f05270 */
[----:B------:R-:W-:-:S13]  /*49a0*/  ISETP.EQ.OR P0, PT, R22, RZ, P0 ;  /* 0x000000ff1600720c */ /* 0x000fda0000702670 */
[----:B------:R-:W-:Y:S05]  /*49b0*/  @P0 BREAK.RELIABLE B1 ;  /* 0x0000000000010942 */ /* 0x000fea0003800100 */
[----:B------:R-:W-:Y:S05]  /*49c0*/  @P0 BRA `(.L_x_16) ;  /* 0x0000000000ac0947 */ /* 0x000fea0003800000 */
.L_x_95:
[----:B------:R-:W-:-:S05]  /*49d0*/  IMAD.MOV.U32 R12, RZ, RZ, -0x1 ;  /* 0xffffffffff0c7424 */ /* 0x000fca00078e00ff */
[----:B------:R-:W-:-:S04]  /*49e0*/  SHF.L.U32 R13, R12, R13, RZ ;  /* 0x0000000d0c0d7219 */ /* 0x000fc800000006ff */
[----:B------:R-:W-:-:S04]  /*49f0*/  LOP3.LUT R13, RZ, R13, RZ, 0x33, !PT ;  /* 0x0000000dff0d7212 */ /* 0x000fc800078e33ff */
[----:B------:R-:W-:-:S13]  /*4a00*/  LOP3.LUT P0, R15, R22, RZ, R13, 0xa0, !PT ;  /* 0x000000ff160f7212 */ /* 0x000fda000780a00d */
[----:B------:R-:W-:Y:S05]  /*4a10*/  @!P0 BREAK.RELIABLE B1 ;  /* 0x0000000000018942 */ /* 0x000fea0003800100 */
[----:B------:R-:W-:Y:S05]  /*4a20*/  @!P0 BRA `(.L_x_16) ;  /* 0x0000000000948947 */ /* 0x000fea0003800000 */
[----:B------:R-:W-:Y:S05]  /*4a30*/  BSYNC.RELIABLE B1 ;  /* 0x0000000000017941 */ /* 0x000fea0003800100 */
.L_x_94:
[----:B------:R-:W-:Y:S01]  /*4a40*/  ISETP.GE.AND P1, PT, R20, 0x1, PT ;  /* 0x000000011400780c */ /* 0x000fe20003f26270 */
[----:B------:R-:W-:Y:S01]  /*4a50*/  BSSY.RECONVERGENT B1, `(.L_x_96) ;  /* 0x000001c000017945 */ /* 0x000fe20003800200 */
[----:B------:R-:W-:-:S11]  /*4a60*/  PLOP3.LUT P0, PT, PT, PT, PT, 0x80, 0x8 ;  /* 0x000000000008781c */ /* 0x000fd60003f0f070 */
[----:B------:R-:W-:Y:S05]  /*4a70*/  @!P1 BRA `(.L_x_97) ;  /* 0x0000000000649947 */ /* 0x000fea0003800000 */
[----:B------:R-:W2:Y:S01]  /*4a80*/  LDL R12, [R1] ;  /* 0x00000000010c7983 */ /* 0x000ea20000100800 */
[----:B------:R-:W-:Y:S01]  /*4a90*/  BSSY.RELIABLE B4, `(.L_x_98) ;  /* 0x0000012000047945 */ /* 0x000fe20003800100 */
[----:B--2---:R-:W-:Y:S01]  /*4aa0*/  ISETP.NE.AND P1, PT, R12, R15, PT ;  /* 0x0000000f0c00720c */ /* 0x004fe20003f25270 */
[----:B------:R-:W-:-:S12]  /*4ab0*/  IMAD.MOV.U32 R12, RZ, RZ, RZ ;  /* 0x000000ffff0c7224 */ /* 0x000fd800078e00ff */
[----:B------:R-:W-:Y:S05]  /*4ac0*/  @!P1 BRA `(.L_x_99) ;  /* 0x0000000000389947 */ /* 0x000fea0003800000 */
[----:B------:R-:W-:Y:S01]  /*4ad0*/  BSSY.RELIABLE B5, `(.L_x_99) ;  /* 0x000000d000057945 */ /* 0x000fe20003800100 */
[----:B------:R-:W-:-:S07]  /*4ae0*/  IMAD.MOV.U32 R13, RZ, RZ, RZ ;  /* 0x000000ffff0d7224 */ /* 0x000fce00078e00ff */
.L_x_100:
[----:B------:R-:W-:-:S05]  /*4af0*/  VIADD R17, R13, 0x1 ;  /* 0x000000010d117836 */ /* 0x000fca0000000000 */
[----:B------:R-:W-:-:S13]  /*4b00*/  ISETP.NE.AND P1, PT, R17, R20, PT ;  /* 0x000000141100720c */ /* 0x000fda0003f25270 */
[----:B------:R-:W-:Y:S05]  /*4b10*/  @!P1 BREAK.RELIABLE B5 ;  /* 0x0000000000059942 */ /* 0x000fea0003800100 */
[----:B------:R-:W-:Y:S05]  /*4b20*/  @!P1 BREAK.RELIABLE B4 ;  /* 0x0000000000049942 */ /* 0x000fea0003800100 */
[----:B------:R-:W-:Y:S05]  /*4b30*/  @!P1 BRA `(.L_x_97) ;  /* 0x0000000000349947 */ /* 0x000fea0003800000 */
[----:B------:R-:W-:-:S04]  /*4b40*/  IMAD.SHL.U32 R12, R17, 0x4, RZ ;  /* 0x00000004110c7824 */ /* 0x000fc800078e00ff */
[----:B------:R-:W-:-:S05]  /*4b50*/  IMAD.IADD R14, R1, 0x1, R12 ;  /* 0x00000001010e7824 */ /* 0x000fca00078e020c */
[----:B------:R-:W2:Y:S02]  /*4b60*/  LDL R13, [R14] ;  /* 0x000000000e0d7983 */ /* 0x000ea40000100800 */
[----:B--2---:R-:W-:Y:S01]  /*4b70*/  ISETP.NE.AND P1, PT, R13, R15, PT ;  /* 0x0000000f0d00720c */ /* 0x004fe20003f25270 */
[----:B------:R-:W-:-:S12]  /*4b80*/  IMAD.MOV.U32 R13, RZ, RZ, R17 ;  /* 0x000000ffff0d7224 */ /* 0x000fd800078e0011 */
[----:B------:R-:W-:Y:S05]  /*4b90*/  @P1 BRA `(.L_x_100) ;  /* 0xfffffffc00d41947 */ /* 0x000fea000383ffff */
[----:B------:R-:W-:Y:S05]  /*4ba0*/  BSYNC.RELIABLE B5 ;  /* 0x0000000000057941 */ /* 0x000fea0003800100 */
.L_x_99:
[----:B------:R-:W-:Y:S05]  /*4bb0*/  BSYNC.RELIABLE B4 ;  /* 0x0000000000047941 */ /* 0x000fea0003800100 */
.L_x_98:
[----:B------:R-:W-:-:S05]  /*4bc0*/  IMAD.IADD R13, R1, 0x1, R12 ;  /* 0x00000001010d7824 */ /* 0x000fca00078e020c */
[----:B------:R-:W2:Y:S01]  /*4bd0*/  LDL R12, [R13+0x80] ;  /* 0x000080000d0c7983 */ /* 0x000ea20000100800 */
[----:B------:R-:W-:Y:S01]  /*4be0*/  PLOP3.LUT P0, PT, PT, PT, PT, 0x8, 0x80 ;  /* 0x000000000080781c */ /* 0x000fe20003f0e170 */
[----:B--2---:R-:W-:-:S05]  /*4bf0*/  VIADD R12, R12, 0x1 ;  /* 0x000000010c0c7836 */ /* 0x004fca0000000000 */
[----:B------:R0:W-:Y:S07]  /*4c00*/  STL [R13+0x80], R12 ;  /* 0x0000800c0d007387 */ /* 0x0001ee0000100800 */
.L_x_97:
[----:B------:R-:W-:Y:S05]  /*4c10*/  BSYNC.RECONVERGENT B1 ;  /* 0x0000000000017941 */ /* 0x000fea0003800200 */
.L_x_96:
[----:B------:R-:W-:-:S13]  /*4c20*/  ISETP.GT.OR P0, PT, R20, 0x1f, !P0 ;  /* 0x0000001f1400780c */ /* 0x000fda0004704670 */
[C---:B0-----:R-:W-:Y:S02]  /*4c30*/  @!P0 IMAD R12, R20.reuse, 0x4, R1 ;  /* 0x00000004140c8824 */ /* 0x041fe400078e0201 */
[----:B------:R-:W-:Y:S02]  /*4c40*/  @!P0 IMAD.MOV.U32 R13, RZ, RZ, 0x1 ;  /* 0x00000001ff0d8424 */ /* 0x000fe400078e00ff */
[----:B------:R-:W-:Y:S01]  /*4c50*/  @!P0 VIADD R20, R20, 0x1 ;  /* 0x0000000114148836 */ /* 0x000fe20000000000 */
[----:B------:R0:W-:Y:S04]  /*4c60*/  @!P0 STL [R12], R15 ;  /* 0x0000000f0c008387 */ /* 0x0001e80000100800 */
[----:B------:R0:W-:Y:S02]  /*4c70*/  @!P0 STL [R12+0x80], R13 ;  /* 0x0000800d0c008387 */ /* 0x0001e40000100800 */
.L_x_16:
[----:B------:R-:W-:Y:S05]  /*4c80*/  BSYNC.RECONVERGENT B2 ;  /* 0x0000000000027941 */ /* 0x000fea0003800200 */
.L_x_14:
[----:B------:R-:W-:-:S13]  /*4c90*/  ISETP.NE.AND P0, PT, R10, R7, PT ;  /* 0x000000070a00720c */ /* 0x000fda0003f05270 */
[----:B------:R-:W-:Y:S05]  /*4ca0*/  @!P0 BRA `(.L_x_101) ;  /* 0x0000000000088947 */ /* 0x000fea0003800000 */
[----:B------:R-:W-:Y:S01]  /*4cb0*/  VIADD R10, R10, 0x1 ;  /* 0x000000010a0a7836 */ /* 0x000fe20000000000 */
[----:B------:R-:W-:Y:S06]  /*4cc0*/  BRA `(.L_x_102) ;  /* 0xffffffb800647947 */ /* 0x000fec000383ffff */
.L_x_101:
[----:B------:R-:W-:Y:S05]  /*4cd0*/  BSYNC.RECONVERGENT B3 ;  /* 0x0000000000037941 */ /* 0x000fea0003800200 */
.L_x_13:
[----:B------:R-:W-:Y:S05]  /*4ce0*/  BRA `(.L_x_3) ;  /* 0x0000001c00847947 */ /* 0x000fea0003800000 */
.L_x_12:
[----:B------:R-:W-:Y:S02]  /*4cf0*/  VIADD R10, R8, 0x1 ;  /* 0x00000001080a7836 */ /* 0x000fe40000000000 */
[----:B------:R-:W-:Y:S02]  /*4d00*/  IMAD.MOV.U32 R11, RZ, RZ, RZ ;  /* 0x000000ffff0b7224 */ /* 0x000fe400078e00ff */
[----:B------:R-:W-:Y:S02]  /*4d10*/  IMAD.MOV.U32 R12, RZ, RZ, RZ ;  /* 0x000000ffff0c7224 */ /* 0x000fe400078e00ff */
[----:B------:R-:W-:-:S07]  /*4d20*/  IMAD.MOV.U32 R20, RZ, RZ, RZ ;  /* 0x000000ffff147224 */ /* 0x000fce00078e00ff */
.L_x_127:
[----:B0-----:R-:W0:Y:S01]  /*4d30*/  LDCU UR8, c[0x0][0x3f4] ;  /* 0x00007e80ff0877ac */ /* 0x001e220008000800 */
[----:B------:R-:W-:Y:S01]  /*4d40*/  BSSY.RECONVERGENT B1, `(.L_x_103) ;  /* 0x00001d8000017945 */ /* 0x000fe20003800200 */
[----:B0-----:R-:W-:-:S09]  /*4d50*/  UISETP.GE.AND UP0, UPT, UR8, 0x1, UPT ;  /* 0x000000010800788c */ /* 0x001fd2000bf06270 */
[----:B------:R-:W-:Y:S05]  /*4d60*/  BRA.U !UP0, `(.L_x_104) ;  /* 0x0000000108487547 */ /* 0x000fea000b800000 */
[----:B------:R-:W-:-:S07]  /*4d70*/  IMAD.MOV.U32 R13, RZ, RZ, RZ ;  /* 0x000000ffff0d7224 */ /* 0x000fce00078e00ff */
.L_x_106:
        /* <DEDUP_REMOVED lines=17> */
.L_x_104:
[----:B------:R-:W0:Y:S01]  /*4e90*/  LDCU UR8, c[0x0][0x3f8] ;  /* 0x00007f00ff0877ac */ /* 0x000e220008000800 */
[----:B------:R-:W-:Y:S01]  /*4ea0*/  VIADD R11, R11, 0x1 ;  /* 0x000000010b0b7836 */ /* 0x000fe20000000000 */
[----:B------:R-:W-:-:S04]  /*4eb0*/  CS2R R22, SRZ ;  /* 0x0000000000167805 */ /* 0x000fc8000001ff00 */
[----:B------:R1:W-:Y:S01]  /*4ec0*/  STG.E desc[UR6][R18.64+0x10], R11 ;  /* 0x0000100b12007986 */ /* 0x0003e2000c101906 */
[----:B0-----:R-:W-:-:S09]  /*4ed0*/  UISETP.GE.AND UP0, UPT, UR8, 0x1, UPT ;  /* 0x000000010800788c */ /* 0x001fd2000bf06270 */
[----:B-1----:R-:W-:Y:S05]  /*4ee0*/  BRA.U !UP0, `(.L_x_107) ;  /* 0x0000000508087547 */ /* 0x002fea000b800000 */
[----:B------:R-:W-:Y:S02]  /*4ef0*/  IMAD.MOV.U32 R22, RZ, RZ, -0x1 ;  /* 0xffffffffff167424 */ /* 0x000fe400078e00ff */
[----:B------:R-:W-:Y:S02]  /*4f00*/  IMAD.MOV.U32 R23, RZ, RZ, -0x1 ;  /* 0xffffffffff177424 */ /* 0x000fe400078e00ff */
[----:B------:R-:W-:-:S07]  /*4f10*/  IMAD.MOV.U32 R13, RZ, RZ, RZ ;  /* 0x000000ffff0d7224 */ /* 0x000fce00078e00ff */
.L_x_119:
[C---:B------:R-:W-:Y:S01]  /*4f20*/  IMAD.IADD R24, R13.reuse, 0x1, R12 ;  /* 0x000000010d187824 */ /* 0x040fe200078e020c */
[----:B------:R-:W-:Y:S01]  /*4f30*/  BSSY.RECONVERGENT B2, `(.L_x_108) ;  /* 0x000003c000027945 */ /* 0x000fe20003800200 */
[----:B------:R-:W-:Y:S02]  /*4f40*/  VIADD R13, R13, 0x1 ;  /* 0x000000010d0d7836 */ /* 0x000fe40000000000 */
[----:B------:R-:W-:Y:S02]  /*4f50*/  IMAD.MOV.U32 R16, RZ, RZ, RZ ;  /* 0x000000ffff107224 */ /* 0x000fe400078e00ff */
[----:B------:R-:W-:Y:S01]  /*4f60*/  IMAD.MOV.U32 R21, RZ, RZ, RZ ;  /* 0x000000ffff157224 */ /* 0x000fe200078e00ff */
[----:B------:R-:W-:Y:S01]  /*4f70*/  ISETP.NE.AND P2, PT, R13, R10, PT ;  /* 0x0000000a0d00720c */ /* 0x000fe20003f45270 */
[----:B------:R-:W-:-:S12]  /*4f80*/  IMAD.MOV.U32 R15, RZ, RZ, RZ ;  /* 0x000000ffff0f7224 */ /* 0x000fd800078e00ff */
.L_x_118:
        /* <DEDUP_REMOVED lines=14> */
[----:B------:R-:W-:Y:S05]  /*5070*/  @!P0 BRA `(.L_x_113) ;  /* 0x0000000000388947 */ /* 0x000fea0003800000 */
[----:B------:R-:W-:Y:S05]  /*5080*/  BRA `(.L_x_114) ;  /* 0x0000000000987947 */ /* 0x000fea0003800000 */
.L_x_111:
[----:B------:R-:W-:-:S13]  /*5090*/  ISETP.NE.AND P0, PT, R8, 0x47, PT ;  /* 0x000000470800780c */ /* 0x000fda0003f05270 */
[----:B------:R-:W-:Y:S05]  /*50a0*/  @!P0 BRA `(.L_x_115) ;  /* 0x0000000000508947 */ /* 0x000fea0003800000 */
[----:B------:R-:W-:-:S13]  /*50b0*/  ISETP.NE.AND P0, PT, R8, 0x54, PT ;  /* 0x000000540800780c */ /* 0x000fda0003f05270 */
[----:B------:R-:W-:Y:S05]  /*50c0*/  @P0 BREAK.RELIABLE B3 ;  /* 0x0000000000030942 */ /* 0x000fea0003800100 */
[----:B------:R-:W-:Y:S05]  /*50d0*/  @!P0 BRA `(.L_x_116) ;  /* 0x00000000003c8947 */ /* 0x000fea0003800000 */
[----:B------:R-:W-:Y:S05]  /*50e0*/  BRA `(.L_x_114) ;  /* 0x0000000000807947 */ /* 0x000fea0003800000 */
.L_x_110:
[----:B------:R-:W-:-:S13]  /*50f0*/  ISETP.GT.AND P0, PT, R8, 0x66, PT ;  /* 0x000000660800780c */ /* 0x000fda0003f04270 */
[----:B------:R-:W-:Y:S05]  /*5100*/  @P0 BRA `(.L_x_117) ;  /* 0x00000000001c0947 */ /* 0x000fea0003800000 */
[----:B------:R-:W-:-:S13]  /*5110*/  ISETP.NE.AND P0, PT, R8, 0x61, PT ;  /* 0x000000610800780c */ /* 0x000fda0003f05270 */
[----:B------:R-:W-:Y:S05]  /*5120*/  @!P0 BRA `(.L_x_112) ;  /* 0x0000000000348947 */ /* 0x000fea0003800000 */
[----:B------:R-:W-:-:S13]  /*5130*/  ISETP.NE.AND P0, PT, R8, 0x63, PT ;  /* 0x000000630800780c */ /* 0x000fda0003f05270 */
[----:B------:R-:W-:Y:S05]  /*5140*/  @P0 BREAK.RELIABLE B3 ;  /* 0x0000000000030942 */ /* 0x000fea0003800100 */
[----:B------:R-:W-:Y:S05]  /*5150*/  @P0 BRA `(.L_x_114) ;  /* 0x0000000000640947 */ /* 0x000fea0003800000 */
.L_x_113:
[----:B------:R-:W-:Y:S01]  /*5160*/  IMAD.MOV.U32 R17, RZ, RZ, 0x1 ;  /* 0x00000001ff117424 */ /* 0x000fe200078e00ff */
[----:B------:R-:W-:Y:S06]  /*5170*/  BRA `(.L_x_112) ;  /* 0x0000000000207947 */ /* 0x000fec0003800000 */
.L_x_117:
[----:B------:R-:W-:-:S13]  /*5180*/  ISETP.NE.AND P0, PT, R8, 0x67, PT ;  /* 0x000000670800780c */ /* 0x000fda0003f05270 */
[----:B------:R-:W-:Y:S05]  /*5190*/  @!P0 BRA `(.L_x_115) ;  /* 0x0000000000148947 */ /* 0x000fea0003800000 */
[----:B------:R-:W-:-:S13]  /*51a0*/  ISETP.NE.AND P0, PT, R8, 0x74, PT ;  /* 0x000000740800780c */ /* 0x000fda0003f05270 */
[----:B------:R-:W-:Y:S05]  /*51b0*/  @P0 BREAK.RELIABLE B3 ;  /* 0x0000000000030942 */ /* 0x000fea0003800100 */
[----:B------:R-:W-:Y:S05]  /*51c0*/  @P0 BRA `(.L_x_114) ;  /* 0x0000000000480947 */ /* 0x000fea0003800000 */
.L_x_116:
[----:B------:R-:W-:Y:S01]  /*51d0*/  IMAD.MOV.U32 R17, RZ, RZ, 0x3 ;  /* 0x00000003ff117424 */ /* 0x000fe200078e00ff */
[----:B------:R-:W-:Y:S06]  /*51e0*/  BRA `(.L_x_112) ;  /* 0x0000000000047947 */ /* 0x000fec0003800000 */
.L_x_115:
[----:B------:R-:W-:-:S07]  /*51f0*/  IMAD.MOV.U32 R17, RZ, RZ, 0x2 ;  /* 0x00000002ff117424 */ /* 0x000fce00078e00ff */
.L_x_112:
[----:B------:R-:W-:Y:S05]  /*5200*/  BSYNC.RELIABLE B3 ;  /* 0x0000000000037941 */ /* 0x000fea0003800100 */
.L_x_109:
        /* <DEDUP_REMOVED lines=8> */
[C---:B------:R-:W-:Y:S02]  /*5290*/  ISETP.NE.U32.AND P0, PT, R16.reuse, -0x1, PT ;  /* 0xffffffff1000780c */ /* 0x040fe40003f05070 */
[----:B------:R-:W-:Y:S02]  /*52a0*/  ISETP.LT.U32.AND P1, PT, R16, R22, PT ;  /* 0x000000161000720c */ /* 0x000fe40003f21070 */
[C---:B------:R-:W-:Y:S02]  /*52b0*/  ISETP.NE.AND.EX P0, PT, R21.reuse, -0x1, PT, P0 ;  /* 0xffffffff1500780c */ /* 0x040fe40003f05300 */
[----:B------:R-:W-:-:S11]  /*52c0*/  ISETP.LT.U32.AND.EX P1, PT, R21, R23, PT, P1 ;  /* 0x000000171500720c */ /* 0x000fd60003f21110 */
[----:B------:R-:W-:Y:S02]  /*52d0*/  @P0 SEL R22, R16, R22, P1 ;  /* 0x0000001610160207 */ /* 0x000fe40000800000 */
[----:B------:R-:W-:-:S07]  /*52e0*/  @P0 SEL R23, R21, R23, P1 ;  /* 0x0000001715170207 */ /* 0x000fce0000800000 */
.L_x_114:
[----:B------:R-:W-:Y:S05]  /*52f0*/  BSYNC.RECONVERGENT B2 ;  /* 0x0000000000027941 */ /* 0x000fea0003800200 */
.L_x_108:
[----:B------:R-:W-:Y:S05]  /*5300*/  @P2 BRA `(.L_x_119) ;  /* 0xfffffffc00042947 */ /* 0x000fea000383ffff */
.L_x_107:
        /* <DEDUP_REMOVED lines=22> */
[-C--:B--2---:R-:W-:Y:S01]  /*5470*/  SHF.R.U32.HI R15, RZ, R14.reuse, R21 ;  /* 0x0000000eff0f7219 */ /* 0x084fe20000011615 */
[--C-:B------:R-:W-:Y:S01]  /*5480*/  IMAD.MOV.U32 R21, RZ, RZ, R25.reuse ;  /* 0x000000ffff157224 */ /* 0x100fe200078e0019 */
        /* <DEDUP_REMOVED lines=312> */
.L_x_121:
[----:B------:R-:W-:-:S05]  /*6810*/  IMAD.MOV.U32 R9, RZ, RZ, -0x1 ;  /* 0xffffffffff097424 */ /* 0x000fca00078e00ff */
[----:B------:R-:W-:-:S04]  /*6820*/  SHF.L.U32 R14, R9, R14, RZ ;  /* 0x0000000e090e7219 */ /* 0x000fc800000006ff */
[----:B------:R-:W-:-:S04]  /*6830*/  LOP3.LUT R14, RZ, R14, RZ, 0x33, !PT ;  /* 0x0000000eff0e7212 */ /* 0x000fc800078e33ff */
[----:B------:R-:W-:-:S13]  /*6840*/  LOP3.LUT P0, R14, R21, RZ, R14, 0xa0, !PT ;  /* 0x000000ff150e7212 */ /* 0x000fda000780a00e */
[----:B------:R-:W-:Y:S05]  /*6850*/  @!P0 BREAK.RELIABLE B2 ;  /* 0x0000000000028942 */ /* 0x000fea0003800100 */
[----:B------:R-:W-:Y:S05]  /*6860*/  @!P0 BRA `(.L_x_105) ;  /* 0x0000000000948947 */ /* 0x000fea0003800000 */
[----:B------:R-:W-:Y:S05]  /*6870*/  BSYNC.RELIABLE B2 ;  /* 0x0000000000027941 */ /* 0x000fea0003800100 */
.L_x_120:
        /* <DEDUP_REMOVED lines=11> */
.L_x_126:
        /* <DEDUP_REMOVED lines=12> */
.L_x_125:
[----:B------:R-:W-:Y:S05]  /*69f0*/  BSYNC.RELIABLE B3 ;  /* 0x0000000000037941 */ /* 0x000fea0003800100 */
.L_x_124:
[----:B------:R-:W-:-:S05]  /*6a00*/  IMAD.IADD R9, R1, 0x1, R8 ;  /* 0x0000000101097824 */ /* 0x000fca00078e0208 */
[----:B------:R-:W2:Y:S01]  /*6a10*/  LDL R8, [R9+0x80] ;  /* 0x0000800009087983 */ /* 0x000ea20000100800 */
[----:B------:R-:W-:Y:S01]  /*6a20*/  PLOP3.LUT P0, PT, PT, PT, PT, 0x8, 0x80 ;  /* 0x000000000080781c */ /* 0x000fe20003f0e170 */
[----:B--2---:R-:W-:-:S05]  /*6a30*/  VIADD R8, R8, 0x1 ;  /* 0x0000000108087836 */ /* 0x004fca0000000000 */
[----:B------:R0:W-:Y:S07]  /*6a40*/  STL [R9+0x80], R8 ;  /* 0x0000800809007387 */ /* 0x0001ee0000100800 */
.L_x_123:
[----:B------:R-:W-:Y:S05]  /*6a50*/  BSYNC.RECONVERGENT B2 ;  /* 0x0000000000027941 */ /* 0x000fea0003800200 */
.L_x_122:
[----:B------:R-:W-:-:S13]  /*6a60*/  ISETP.GT.OR P0, PT, R20, 0x1f, !P0 ;  /* 0x0000001f1400780c */ /* 0x000fda0004704670 */
[C---:B0-----:R-:W-:Y:S02]  /*6a70*/  @!P0 IMAD R9, R20.reuse, 0x4, R1 ;  /* 0x0000000414098824 */ /* 0x041fe400078e0201 */
[----:B------:R-:W-:Y:S02]  /*6a80*/  @!P0 IMAD.MOV.U32 R8, RZ, RZ, 0x1 ;  /* 0x00000001ff088424 */ /* 0x000fe400078e00ff */
[----:B------:R-:W-:Y:S01]  /*6a90*/  @!P0 VIADD R20, R20, 0x1 ;  /* 0x0000000114148836 */ /* 0x000fe20000000000 */
[----:B------:R0:W-:Y:S04]  /*6aa0*/  @!P0 STL [R9], R14 ;  /* 0x0000000e09008387 */ /* 0x0001e80000100800 */
[----:B------:R0:W-:Y:S02]  /*6ab0*/  @!P0 STL [R9+0x80], R8 ;  /* 0x0000800809008387 */ /* 0x0001e40000100800 */
.L_x_105:
[----:B------:R-:W-:Y:S05]  /*6ac0*/  BSYNC.RECONVERGENT B1 ;  /* 0x0000000000017941 */ /* 0x000fea0003800200 */
.L_x_103:
[C---:B------:R-:W-:Y:S01]  /*6ad0*/  ISETP.NE.AND P0, PT, R12.reuse, R7, PT ;  /* 0x000000070c00720c */ /* 0x040fe20003f05270 */
[----:B------:R-:W-:-:S12]  /*6ae0*/  VIADD R12, R12, 0x1 ;  /* 0x000000010c0c7836 */ /* 0x000fd80000000000 */
[----:B------:R-:W-:Y:S05]  /*6af0*/  @P0 BRA `(.L_x_127) ;  /* 0xffffffe0008c0947 */ /* 0x000fea000383ffff */
.L_x_3:
[----:B------:R-:W-:Y:S05]  /*6b00*/  BSYNC.RECONVERGENT B0 ;  /* 0x0000000000007941 */ /* 0x000fea0003800200 */
.L_x_2:
[----:B------:R-:W-:Y:S05]  /*6b10*/  WARPSYNC.ALL ;  /* 0x0000000000007948 */ /* 0x000fea0003800000 */
[----:B0-----:R-:W0:Y:S01]  /*6b20*/  LDC R9, c[0x0][0x3f4] ;  /* 0x0000fd00ff097b82 */ /* 0x001e220000000800 */
[----:B------:R-:W1:Y:S01]  /*6b30*/  LDCU UR8, c[0x0][0x3f4] ;  /* 0x00007e80ff0877ac */ /* 0x000e620008000800 */
[----:B------:R-:W-:Y:S01]  /*6b40*/  BSSY.RECONVERGENT B3, `(.L_x_128) ;  /* 0x00004ce000037945 */ /* 0x000fe20003800200 */
[----:B------:R-:W-:Y:S02]  /*6b50*/  IMAD.MOV.U32 R16, RZ, RZ, RZ ;  /* 0x000000ffff107224 */ /* 0x000fe400078e00ff */
[----:B------:R-:W-:-:S02]  /*6b60*/  VIADD R4, R1, 0x100 ;  /* 0x0000010001047836 */ /* 0x000fc40000000000 */
[----:B------:R-:W-:Y:S01]  /*6b70*/  VIADD R5, R1, 0x180 ;  /* 0x0000018001057836 */ /* 0x000fe20000000000 */
[----:B0----5:R-:W-:-:S04]  /*6b80*/  ISETP.GE.U32.AND P0, PT, R6, R9, PT ;  /* 0x000000090600720c */ /* 0x021fc80003f06070 */
[----:B------:R-:W-:-:S13]  /*6b90*/  ISETP.EQ.OR P0, PT, R3, RZ, !P0 ;  /* 0x000000ff0300720c */ /* 0x000fda0004702670 */
[----:B-1----:R-:W-:Y:S05]  /*6ba0*/  @P0 BRA `(.L_x_129) ;  /* 0x0000004c001c0947 */ /* 0x002fea0003800000 */
[----:B------:R-:W-:-:S05]  /*6bb0*/  IMAD.IADD R6, R6, 0x1, -R9 ;  /* 0x0000000106067824 */ /* 0x000fca00078e0a09 */
[----:B------:R-:W-:-:S13]  /*6bc0*/  ISETP.GT.U32.AND P0, PT, R6, 0x7ffffffe, PT ;  /* 0x7ffffffe0600780c */ /* 0x000fda0003f04070 */
[----:B------:R-:W-:Y:S05]  /*6bd0*/  @P0 BRA `(.L_x_129) ;  /* 0x0000004c00100947 */ /* 0x000fea0003800000 */
[----:B------:R-:W0:Y:S01]  /*6be0*/  LDC.64 R10, c[0x0][0x3f8] ;  /* 0x0000fe00ff0a7b82 */ /* 0x000e220000000a00 */
[----:B------:R-:W-:Y:S02]  /*6bf0*/  IMAD.MOV.U32 R13, RZ, RZ, RZ ;  /* 0x000000ffff0d7224 */ /* 0x000fe400078e00ff */
[----:B------:R-:W-:Y:S02]  /*6c00*/  IMAD.MOV.U32 R16, RZ, RZ, RZ ;  /* 0x000000ffff107224 */ /* 0x000fe400078e00ff */
[----:B0-----:R-:W-:Y:S01]  /*6c10*/  VIADD R7, R11, 0x1 ;  /* 0x000000010b077836 */ /* 0x001fe20000000000 */
[--C-:B------:R-:W-:Y:S01]  /*6c20*/  IADD3 R8, PT, PT, R9, 0x1, -R10.reuse ;  /* 0x0000000109087810 */ /* 0x100fe20007ffe80a */
[----:B------:R-:W-:Y:S02]  /*6c30*/  IMAD.MOV R9, RZ, RZ, -R10 ;  /* 0x000000ffff097224 */ /* 0x000fe400078e0a0a */
[----:B------:R-:W-:-:S07]  /*6c40*/  IMAD.MOV.U32 R11, RZ, RZ, RZ ;  /* 0x000000ffff0b7224 */ /* 0x000fce00078e00ff */
.L_x_231:
[----:B0-----:R-:W0:Y:S01]  /*6c50*/  LDCU UR5, c[0x0][0x3f4] ;  /* 0x00007e80ff0577ac */ /* 0x001e220008000800 */
[----:B------:R-:W-:Y:S01]  /*6c60*/  BSSY.RECONVERGENT B2, `(.L_x_130) ;  /* 0x00004b8000027945 */ /* 0x000fe20003800200 */
[----:B0-----:R-:W-:-:S05]  /*6c70*/  IMAD.U32 R15, RZ, RZ, UR5 ;  /* 0x00000005ff0f7e24 */ /* 0x001fca000f8e00ff */
[----:B------:R-:W-:-:S13]  /*6c80*/  ISETP.GE.AND P0, PT, R15, 0x1, PT ;  /* 0x000000010f00780c */ /* 0x000fda0003f06270 */
[----:B------:R-:W-:Y:S05]  /*6c90*/  @!P0 BRA `(.L_x_131) ;  /* 0x0000000000488947 */ /* 0x000fea0003800000 */
[----:B------:R-:W-:-:S07]  /*6ca0*/  IMAD.MOV.U32 R10, RZ, RZ, RZ ;  /* 0x000000ffff0a7224 */ /* 0x000fce00078e00ff */
.L_x_133:
        /* <DEDUP_REMOVED lines=13> */
[----:B------:R-:W-:Y:S02]  /*6d80*/  VIADD R10, R10, 0x1 ;  /* 0x000000010a0a7836 */ /* 0x000fe40000000000 */
[----:B------:R-:W-:-:S05]  /*6d90*/  IMAD.U32 R15, RZ, RZ, UR8 ;  /* 0x00000008ff0f7e24 */ /* 0x000fca000f8e00ff */
[----:B------:R-:W-:-:S13]  /*6da0*/  ISETP.NE.AND P0, PT, R10, R15, PT ;  /* 0x0000000f0a00720c */ /* 0x000fda0003f05270 */
[----:B------:R-:W-:Y:S05]  /*6db0*/  @P0 BRA `(.L_x_133) ;  /* 0xfffffffc00bc0947 */ /* 0x000fea000383ffff */
.L_x_131:
[----:B------:R-:W0:Y:S01]  /*6dc0*/  LDC R10, c[0x0][0x3f8] ;  /* 0x0000fe00ff0a7b82 */ /* 0x000e220000000800 */
[----:B------:R-:W-:Y:S01]  /*6dd0*/  VIADD R11, R11, 0x1 ;  /* 0x000000010b0b7836 */ /* 0x000fe20000000000 */
[----:B------:R-:W-:Y:S01]  /*6de0*/  BSSY.RECONVERGENT B1, `(.L_x_134) ;  /* 0x0000325000017945 */ /* 0x000fe20003800200 */
[----:B------:R-:W-:Y:S02]  /*6df0*/  IMAD.MOV.U32 R17, RZ, RZ, -0x1 ;  /* 0xffffffffff117424 */ /* 0x000fe400078e00ff */
[----:B------:R-:W-:Y:S01]  /*6e00*/  IMAD.MOV.U32 R12, RZ, RZ, -0x1 ;  /* 0xffffffffff0c7424 */ /* 0x000fe200078e00ff */
[----:B------:R1:W-:Y:S01]  /*6e10*/  STG.E desc[UR6][R18.64+0x14], R11 ;  /* 0x0000140b12007986 */ /* 0x0003e2000c101906 */
[----:B0-----:R-:W-:-:S13]  /*6e20*/  ISETP.GE.AND P0, PT, R15, R10, PT ;  /* 0x0000000a0f00720c */ /* 0x001fda0003f06270 */
[----:B-1----:R-:W-:Y:S05]  /*6e30*/  @!P0 BRA `(.L_x_135) ;  /* 0x00000030007c8947 */ /* 0x002fea0003800000 */
[----:B------:R-:W0:Y:S02]  /*6e40*/  LDCU UR5, c[0x0][0x3fc] ;  /* 0x00007f80ff0577ac */ /* 0x000e240008000800 */
[----:B0-----:R-:W-:-:S09]  /*6e50*/  UISETP.GE.AND UP0, UPT, UR5, 0x1, UPT ;  /* 0x000000010500788c */ /* 0x001fd2000bf06270 */
[----:B------:R-:W-:Y:S05]  /*6e60*/  BRA.U !UP0, `(.L_x_136) ;  /* 0x0000002d08507547 */ /* 0x000fea000b800000 */
[----:B------:R-:W-:Y:S02]  /*6e70*/  IMAD.MOV.U32 R17, RZ, RZ, -0x1 ;  /* 0xffffffffff117424 */ /* 0x000fe400078e00ff */
[----:B------:R-:W-:Y:S02]  /*6e80*/  IMAD.MOV.U32 R12, RZ, RZ, -0x1 ;  /* 0xffffffffff0c7424 */ /* 0x000fe400078e00ff */
[----:B------:R-:W-:-:S07]  /*6e90*/  IMAD.MOV.U32 R10, RZ, RZ, RZ ;  /* 0x000000ffff0a7224 */ /* 0x000fce00078e00ff */
.L_x_211:
[----:B------:R-:W0:Y:S01]  /*6ea0*/  LDCU UR5, c[0x0][0x3f8] ;  /* 0x00007f00ff0577ac */ /* 0x000e220008000800 */
[----:B------:R-:W-:Y:S01]  /*6eb0*/  BSSY.RECONVERGENT B0, `(.L_x_137) ;  /* 0x00002cb000007945 */ /* 0x000fe20003800200 */
[----:B------:R-:W-:Y:S02]  /*6ec0*/  IMAD.MOV.U32 R26, RZ, RZ, RZ ;  /* 0x000000ffff1a7224 */ /* 0x000fe400078e00ff */
[----:B------:R-:W-:Y:S01]  /*6ed0*/  IMAD.MOV.U32 R23, RZ, RZ, RZ ;  /* 0x000000ffff177224 */ /* 0x000fe200078e00ff */
[----:B0-----:R-:W-:-:S09]  /*6ee0*/  UISETP.GE.AND UP0, UPT, UR5, 0x1, UPT ;  /* 0x000000010500788c */ /* 0x001fd2000bf06270 */
[----:B------:R-:W-:Y:S05]  /*6ef0*/  BRA.U !UP0, `(.L_x_138) ;  /* 0x0000000108d07547 */ /* 0x000fea000b800000 */
[----:B------:R-:W-:Y:S02]  /*6f00*/  IMAD.IADD R24, R10, 0x1, R13 ;  /* 0x000000010a187824 */ /* 0x000fe400078e020d */
[----:B------:R-:W-:Y:S02]  /*6f10*/  IMAD.MOV.U32 R26, RZ, RZ, RZ ;  /* 0x000000ffff1a7224 */ /* 0x000fe400078e00ff */
[----:B------:R-:W-:Y:S02]  /*6f20*/  IMAD.MOV.U32 R23, RZ, RZ, RZ ;  /* 0x000000ffff177224 */ /* 0x000fe400078e00ff */
[----:B------:R-:W-:-:S07]  /*6f30*/  IMAD.MOV.U32 R21, RZ, RZ, RZ ;  /* 0x000000ffff157224 */ /* 0x000fce00078e00ff */
.L_x_148:
        /* <DEDUP_REMOVED lines=16> */
.L_x_141:
[----:B------:R-:W-:-:S13]  /*7040*/  ISETP.NE.AND P0, PT, R14, 0x47, PT ;  /* 0x000000470e00780c */ /* 0x000fda0003f05270 */
[----:B------:R-:W-:Y:S05]  /*7050*/  @!P0 BRA `(.L_x_145) ;  /* 0x0000000000508947 */ /* 0x000fea0003800000 */
[----:B------:R-:W-:-:S13]  /*7060*/  ISETP.NE.AND P0, PT, R14, 0x54, PT ;  /* 0x000000540e00780c */ /* 0x000fda0003f05270 */
[----:B------:R-:W-:Y:S05]  /*7070*/  @P0 BREAK.RELIABLE B4 ;  /* 0x0000000000040942 */ /* 0x000fea0003800100 */
[----:B------:R-:W-:Y:S05]  /*7080*/  @!P0 BRA `(.L_x_146) ;  /* 0x00000000003c8947 */ /* 0x000fea0003800000 */
[----:B------:R-:W-:Y:S05]  /*7090*/  BRA `(.L_x_144) ;  /* 0x0000002800b07947 */ /* 0x000fea0003800000 */
.L_x_140:
[----:B------:R-:W-:-:S13]  /*70a0*/  ISETP.GT.AND P0, PT, R14, 0x66, PT ;  /* 0x000000660e00780c */ /* 0x000fda0003f04270 */
[----:B------:R-:W-:Y:S05]  /*70b0*/  @P0 BRA `(.L_x_147) ;  /* 0x00000000001c0947 */ /* 0x000fea0003800000 */
[----:B------:R-:W-:-:S13]  /*70c0*/  ISETP.NE.AND P0, PT, R14, 0x61, PT ;  /* 0x000000610e00780c */ /* 0x000fda0003f05270 */
[----:B------:R-:W-:Y:S05]  /*70d0*/  @!P0 BRA `(.L_x_142) ;  /* 0x0000000000348947 */ /* 0x000fea0003800000 */
[----:B------:R-:W-:-:S13]  /*70e0*/  ISETP.NE.AND P0, PT, R14, 0x63, PT ;  /* 0x000000630e00780c */ /* 0x000fda0003f05270 */
[----:B------:R-:W-:Y:S05]  /*70f0*/  @P0 BREAK.RELIABLE B4 ;  /* 0x0000000000040942 */ /* 0x000fea0003800100 */
[----:B------:R-:W-:Y:S05]  /*7100*/  @P0 BRA `(.L_x_144) ;  /* 0x0000002800940947 */ /* 0x000fea0003800000 */
.L_x_143:
[----:B------:R-:W-:Y:S01]  /*7110*/  IMAD.MOV.U32 R25, RZ, RZ, 0x1 ;  /* 0x00000001ff197424 */ /* 0x000fe200078e00ff */
[----:B------:R-:W-:Y:S06]  /*7120*/  BRA `(.L_x_142) ;  /* 0x0000000000207947 */ /* 0x000fec0003800000 */
.L_x_147:
[----:B------:R-:W-:-:S13]  /*7130*/  ISETP.NE.AND P0, PT, R14, 0x67, PT ;  /* 0x000000670e00780c */ /* 0x000fda0003f05270 */
[----:B------:R-:W-:Y:S05]  /*7140*/  @!P0 BRA `(.L_x_145) ;  /* 0x0000000000148947 */ /* 0x000fea0003800000 */
[----:B------:R-:W-:-:S13]  /*7150*/  ISETP.NE.AND P0, PT, R14, 0x74, PT ;  /* 0x000000740e00780c */ /* 0x000fda0003f05270 */
[----:B------:R-:W-:Y:S05]  /*7160*/  @P0 BREAK.RELIABLE B4 ;  /* 0x0000000000040942 */ /* 0x000fea0003800100 */
[----:B------:R-:W-:Y:S05]  /*7170*/  @P0 BRA `(.L_x_144) ;  /* 0x0000002800780947 */ /* 0x000fea0003800000 */
.L_x_146:
[----:B------:R-:W-:Y:S01]  /*7180*/  IMAD.MOV.U32 R25, RZ, RZ, 0x3 ;  /* 0x00000003ff197424 */ /* 0x000fe200078e00ff */
[----:B------:R-:W-:Y:S06]  /*7190*/  BRA `(.L_x_142) ;  /* 0x0000000000047947 */ /* 0x000fec0003800000 */
.L_x_145:
[----:B------:R-:W-:-:S07]  /*71a0*/  IMAD.MOV.U32 R25, RZ, RZ, 0x2 ;  /* 0x00000002ff197424 */ /* 0x000fce00078e00ff */
.L_x_142:
[----:B------:R-:W-:Y:S05]  /*71b0*/  BSYNC.RELIABLE B4 ;  /* 0x0000000000047941 */ /* 0x000fea0003800100 */
.L_x_139:
        /* <DEDUP_REMOVED lines=8> */
.L_x_138:
[----:B------:R-:W-:-:S04]  /*7240*/  ISETP.NE.U32.AND P0, PT, R26, -0x1, PT ;  /* 0xffffffff1a00780c */ /* 0x000fc80003f05070 */
[----:B------:R-:W-:-:S13]  /*7250*/  ISETP.NE.AND.EX P0, PT, R23, -0x1, PT, P0 ;  /* 0xffffffff1700780c */ /* 0x000fda0003f05300 */
[----:B------:R-:W-:Y:S05]  /*7260*/  @!P0 BRA `(.L_x_144) ;  /* 0x00000028003c8947 */ /* 0x000fea0003800000 */
[----:B------:R-:W0:Y:S01]  /*7270*/  LDCU UR5, c[0x0][0x3fc] ;  /* 0x00007f80ff0577ac */ /* 0x000e220008000800 */
[----:B------:R-:W-:Y:S01]  /*7280*/  IMAD.MOV R14, RZ, RZ, -R7 ;  /* 0x000000ffff0e7224 */ /* 0x000fe200078e0a07 */
[C---:B------:R-:W-:Y:S01]  /*7290*/  ISETP.GT.U32.AND P0, PT, R7.reuse, RZ, PT ;  /* 0x000000ff0700720c */ /* 0x040fe20003f04070 */
[----:B------:R-:W-:Y:S01]  /*72a0*/  BSSY.RECONVERGENT B4, `(.L_x_149) ;  /* 0x000001d000047945 */ /* 0x000fe20003800200 */
[-C--:B------:R-:W-:Y:S01]  /*72b0*/  LOP3.LUT R25, RZ, R7.reuse, RZ, 0x33, !PT ;  /* 0x00000007ff197212 */ /* 0x080fe200078e33ff */
[----:B------:R-:W-:Y:S01]  /*72c0*/  IMAD.MOV.U32 R24, RZ, RZ, RZ ;  /* 0x000000ffff187224 */ /* 0x000fe200078e00ff */
[----:B------:R-:W-:Y:S01]  /*72d0*/  SEL R14, R14, RZ, !P0 ;  /* 0x000000ff0e0e7207 */ /* 0x000fe20004000000 */
[----:B------:R-:W-:Y:S01]  /*72e0*/  IMAD.MOV.U32 R21, RZ, RZ, RZ ;  /* 0x000000ffff157224 */ /* 0x000fe200078e00ff */
[----:B------:R-:W-:Y:S02]  /*72f0*/  ISETP.GT.U32.AND P0, PT, R7, 0x1, PT ;  /* 0x000000010700780c */ /* 0x000fe40003f04070 */
[----:B------:R-:W-:Y:S01]  /*7300*/  ISETP.GE.U32.AND P1, PT, R14, R7, PT ;  /* 0x000000070e00720c */ /* 0x000fe20003f26070 */
[----:B0-----:R-:W-:-:S05]  /*7310*/  IMAD R15, RZ, RZ, -UR5 ;  /* 0x80000005ff0f7e24 */ /* 0x001fca000f8e02ff */
[----:B------:R-:W-:-:S07]  /*7320*/  SEL R22, R15, 0x1, !P0 ;  /* 0x000000010f167807 */ /* 0x000fce0004000000 */
[----:B------:R-:W-:Y:S01]  /*7330*/  @P1 IMAD.IADD R14, R14, 0x1, -R7 ;  /* 0x000000010e0e1824 */ /* 0x000fe200078e0a07 */
[----:B------:R-:W-:Y:S02]  /*7340*/  ISETP.NE.U32.AND P0, PT, R7, RZ, PT ;  /* 0x000000ff0700720c */ /* 0x000fe40003f05070 */
[----:B------:R-:W-:Y:S02]  /*7350*/  ISETP.GE.U32.AND P2, PT, R22, R7, PT ;  /* 0x000000071600720c */ /* 0x000fe40003f46070 */
[----:B------:R-:W-:-:S04]  /*7360*/  SEL R14, R25, R14, !P0 ;  /* 0x0000000e190e7207 */ /* 0x000fc80004000000 */
[----:B------:R-:W-:-:S07]  /*7370*/  ISETP.NE.AND P1, PT, R14, RZ, PT ;  /* 0x000000ff0e00720c */ /* 0x000fce0003f25270 */
[----:B------:R-:W-:-:S05]  /*7380*/  @P2 IMAD.IADD R22, R22, 0x1, -R7 ;  /* 0x0000000116162824 */ /* 0x000fca00078e0a07 */
[----:B------:R-:W-:Y:S01]  /*7390*/  SEL R22, R25, R22, !P0 ;  /* 0x0000001619167207 */ /* 0x000fe20004000000 */
[----:B------:R-:W-:-:S03]  /*73a0*/  @P1 IMAD.MOV.U32 R24, RZ, RZ, 0x1 ;  /* 0x00000001ff181424 */ /* 0x000fc600078e00ff */
[----:B------:R-:W-:Y:S01]  /*73b0*/  ISETP.NE.AND P2, PT, R22, RZ, PT ;  /* 0x000000ff1600720c */ /* 0x000fe20003f45270 */
[----:B------:R-:W-:Y:S01]  /*73c0*/  IMAD.MOV.U32 R22, RZ, RZ, RZ ;  /* 0x000000ffff167224 */ /* 0x000fe200078e00ff */
[----:B------:R-:W-:-:S11]  /*73d0*/  @P1 LOP3.LUT R22, R26, 0x3, RZ, 0xc0, !PT ;  /* 0x000000031a161812 */ /* 0x000fd600078ec0ff */
        /* <DEDUP_REMOVED lines=9> */
.L_x_150:
[----:B------:R-:W-:Y:S05]  /*7470*/  BSYNC.RECONVERGENT B4 ;  /* 0x0000000000047941 */ /* 0x000fea0003800200 */
.L_x_149:
        /* <DEDUP_REMOVED lines=64> */
[----:B------:R-:W-:-:S03]  /*7880*/  IMAD.MOV R28, RZ, RZ, -R15 ;  /* 0x000000ffff1c7224 */ /* 0x000fc600078e0a0f */
[----:B------:R-:W-:Y:S01]  /*7890*/  P2R R30, PR, RZ, 0x40 ;  /* 0x00000040ff1e7803 */ /* 0x000fe20000000000 */
[----:B------:R-:W-:-:S05]  /*78a0*/  IMAD R28, R7, R28, 0x8 ;  /* 0x00000008071c7424 */ /* 0x000fca00078e021c */
[----:B------:R-:W-:-:S13]  /*78b0*/  ISETP.GE.U32.AND P6, PT, R28, R7, PT ;  /* 0x000000071c00720c */ /* 0x000fda0003fc6070 */
[----:B------:R-:W-:-:S05]  /*78c0*/  @P6 IMAD.IADD R28, R28, 0x1, -R7 ;  /* 0x000000011c1c6824 */ /* 0x000fca00078e0a07 */
[----:B------:R-:W-:-:S13]  /*78d0*/  ISETP.GE.U32.AND P6, PT, R28, R7, PT ;  /* 0x000000071c00720c */ /* 0x000fda0003fc6070 */
[----:B------:R-:W-:-:S05]  /*78e0*/  @P6 IMAD.IADD R28, R28, 0x1, -R7 ;  /* 0x000000011c1c6824 */ /* 0x000fca00078e0a07 */
[----:B------:R-:W-:-:S04]  /*78f0*/  SEL R28, R25, R28, !P0 ;  /* 0x0000001c191c7207 */ /* 0x000fc80004000000 */
[----:B------:R-:W-:-:S04]  /*7900*/  ISETP.NE.AND P6, PT, R28, RZ, PT ;  /* 0x000000ff1c00720c */ /* 0x000fc80003fc5270 */
[----:B------:R-:W-:Y:S01]  /*7910*/  P2R R29, PR, RZ, 0x40 ;  /* 0x00000040ff1d7803 */ /* 0x000fe20000000000 */
[----:B------:R-:W-:Y:S08]  /*7920*/  @!P5 BRA `(.L_x_152) ;  /* 0x000000000020d947 */ /* 0x000ff00003800000 */
        /* <DEDUP_REMOVED lines=8> */
.L_x_152:
[----:B------:R-:W-:Y:S05]  /*79b0*/  BSYNC.RECONVERGENT B4 ;  /* 0x0000000000047941 */ /* 0x000fea0003800200 */
.L_x_151:
        /* <DEDUP_REMOVED lines=19> */
.L_x_154:
[----:B------:R-:W-:Y:S05]  /*7af0*/  BSYNC.RECONVERGENT B4 ;  /* 0x0000000000047941 */ /* 0x000fea0003800200 */
.L_x_153:
        /* <DEDUP_REMOVED lines=20> */
.L_x_156:
[----:B------:R-:W-:Y:S05]  /*7c40*/  BSYNC.RECONVERGENT B4 ;  /* 0x0000000000047941 */ /* 0x000fea0003800200 */
.L_x_155:
        /* <DEDUP_REMOVED lines=19> */
.L_x_158:
[----:B------:R-:W-:Y:S05]  /*7d80*/  BSYNC.RECONVERGENT B4 ;  /* 0x0000000000047941 */ /* 0x000fea0003800200 */
.L_x_157:
        /* <DEDUP_REMOVED lines=19> */
.L_x_160:
[----:B------:R-:W-:Y:S05]  /*7ec0*/  BSYNC.RECONVERGENT B4 ;  /* 0x0000000000047941 */ /* 0x000fea0003800200 */
.L_x_159:
[----:B------:R-:W-:Y:S01]  /*7ed0*/  IMAD.HI.U32 R15, R14, 0xd, RZ ;  /* 0x0000000d0e0f7827 */ /* 0x000fe200078e00ff */
[----:B------:R-:W-:Y:S01]  /*7ee0*/  ISETP.NE.AND P4, PT, R30, RZ, PT ;  /* 0x000000ff1e00720c */ /* 0x000fe20003f85270 */
[----:B------:R-:W-:Y:S02]  /*7ef0*/  BSSY.RECONVERGENT B4, `(.L_x_161) ;  /* 0x0000012000047945 */ /* 0x000fe40003800200 */
        /* <DEDUP_REMOVED lines=17> */
.L_x_162:
[----:B------:R-:W-:Y:S05]  /*8010*/  BSYNC.RECONVERGENT B4 ;  /* 0x0000000000047941 */ /* 0x000fea0003800200 */
.L_x_161:
        /* <DEDUP_REMOVED lines=20> */
.L_x_164:
[----:B------:R-:W-:Y:S05]  /*8160*/  BSYNC.RECONVERGENT B4 ;  /* 0x0000000000047941 */ /* 0x000fea0003800200 */
.L_x_163:
        /* <DEDUP_REMOVED lines=19> */
.L_x_166:
[----:B------:R-:W-:Y:S05]  /*82a0*/  BSYNC.RECONVERGENT B4 ;  /* 0x0000000000047941 */ /* 0x000fea0003800200 */
.L_x_165:
[----:B------:R-:W-:Y:S01]  /*82b0*/  ISETP.NE.AND P6, PT, R27, RZ, PT ;  /* 0x000000ff1b00720c */ /* 0x000fe20003fc5270 */
[----:B------:R-:W-:-:S12]  /*82c0*/  BSSY.RECONVERGENT B4, `(.L_x_167) ;  /* 0x000000a000047945 */ /* 0x000fd80003800200 */
        /* <DEDUP_REMOVED lines=9> */
.L_x_168:
[----:B------:R-:W-:Y:S05]  /*8360*/  BSYNC.RECONVERGENT B4 ;  /* 0x0000000000047941 */ /* 0x000fea0003800200 */
.L_x_167:
        /* <DEDUP_REMOVED lines=10> */
.L_x_170:
[----:B------:R-:W-:Y:S05]  /*8410*/  BSYNC.RECONVERGENT B4 ;  /* 0x0000000000047941 */ /* 0x000fea0003800200 */
.L_x_169:
        /* <DEDUP_REMOVED lines=10> */
.L_x_172:
[----:B------:R-:W-:Y:S05]  /*84c0*/  BSYNC.RECONVERGENT B4 ;  /* 0x0000000000047941 */ /* 0x000fea0003800200 */
.L_x_171:
        /* <DEDUP_REMOVED lines=10> */
.L_x_174:
[----:B------:R-:W-:Y:S05]  /*8570*/  BSYNC.RECONVERGENT B4 ;  /* 0x0000000000047941 */ /* 0x000fea0003800200 */
.L_x_173:
        /* <DEDUP_REMOVED lines=10> */
.L_x_176:
[----:B------:R-:W-:Y:S05]  /*8620*/  BSYNC.RECONVERGENT B4 ;  /* 0x0000000000047941 */ /* 0x000fea0003800200 */
.L_x_175:
        /* <DEDUP_REMOVED lines=10> */
.L_x_178:
[----:B------:R-:W-:Y:S05]  /*86d0*/  BSYNC.RECONVERGENT B4 ;  /* 0x0000000000047941 */ /* 0x000fea0003800200 */
.L_x_177:
[C---:B------:R-:W-:Y:S01]  /*86e0*/  IMAD.HI.U32 R15, R14.reuse, 0x10, RZ ;  /* 0x000000100e0f7827 */ /* 0x040fe200078e00ff */
[----:B------:R-:W-:Y:S03]  /*86f0*/  BSSY.RECONVERGENT B4, `(.L_x_179) ;  /* 0x0000049000047945 */ /* 0x000fe60003800200 */
        /* <DEDUP_REMOVED lines=65> */
[C---:B------:R-:W-:Y:S01]  /*8b10*/  IMAD.SHL.U32 R28, R24.reuse, 0x2, RZ ;  /* 0x00000002181c7824 */ /* 0x040fe200078e00ff */
[----:B------:R-:W-:Y:S01]  /*8b20*/  LOP3.LUT R15, R23, 0x3, RZ, 0xc0, !PT ;  /* 0x00000003170f7812 */ /* 0x000fe200078ec0ff */
[----:B------:R-:W-:-:S03]  /*8b30*/  VIADD R24, R24, 0x1 ;  /* 0x0000000118187836 */ /* 0x000fc60000000000 */
[CC--:B------:R-:W-:Y:S02]  /*8b40*/  SHF.L.U64.HI R26, R15.reuse, R28.reuse, RZ ;  /* 0x0000001c0f1a7219 */ /* 0x0c0fe400000102ff */
[----:B------:R-:W-:Y:S02]  /*8b50*/  SHF.L.U32 R15, R15, R28, RZ ;  /* 0x0000001c0f0f7219 */ /* 0x000fe400000006ff */
[----:B------:R-:W-:Y:S02]  /*8b60*/  LOP3.LUT R21, R26, R21, RZ, 0xfc, !PT ;  /* 0x000000151a157212 */ /* 0x000fe400078efcff */
[----:B------:R-:W-:-:S07]  /*8b70*/  LOP3.LUT R22, R15, R22, RZ, 0xfc, !PT ;  /* 0x000000160f167212 */ /* 0x000fce00078efcff */
.L_x_180:
[----:B------:R-:W-:Y:S05]  /*8b80*/  BSYNC.RECONVERGENT B4 ;  /* 0x0000000000047941 */ /* 0x000fea0003800200 */
.L_x_179:
        /* <DEDUP_REMOVED lines=19> */
.L_x_182:
[----:B------:R-:W-:Y:S05]  /*8cc0*/  BSYNC.RECONVERGENT B4 ;  /* 0x0000000000047941 */ /* 0x000fea0003800200 */
.L_x_181:
        /* <DEDUP_REMOVED lines=19> */
.L_x_184:
[----:B------:R-:W-:Y:S05]  /*8e00*/  BSYNC.RECONVERGENT B4 ;  /* 0x0000000000047941 */ /* 0x000fea0003800200 */
.L_x_183:
        /* <DEDUP_REMOVED lines=20> */
.L_x_186:
[----:B------:R-:W-:Y:S05]  /*8f50*/  BSYNC.RECONVERGENT B4 ;  /* 0x0000000000047941 */ /* 0x000fea0003800200 */
.L_x_185:
        /* <DEDUP_REMOVED lines=19> */
.L_x_188:
[----:B------:R-:W-:Y:S05]  /*9090*/  BSYNC.RECONVERGENT B4 ;  /* 0x0000000000047941 */ /* 0x000fea0003800200 */
.L_x_187:
        /* <DEDUP_REMOVED lines=20> */
.L_x_190:
[----:B------:R-:W-:Y:S05]  /*91e0*/  BSYNC.RECONVERGENT B4 ;  /* 0x0000000000047941 */ /* 0x000fea0003800200 */
.L_x_189:
        /* <DEDUP_REMOVED lines=35> */
[----:B------:R-:W-:-:S07]  /*9420*/  ISETP.NE.AND P0, PT, R28, RZ, PT ;  /* 0x000000ff1c00720c */ /* 0x000fce0003f05270 */
[----:B------:R-:W-:Y:S06]  /*9430*/  @!P5 BRA `(.L_x_192) ;  /* 0x000000000020d947 */ /* 0x000fec0003800000 */
        /* <DEDUP_REMOVED lines=8> */
.L_x_192:
[----:B------:R-:W-:Y:S05]  /*94c0*/  BSYNC.RECONVERGENT B4 ;  /* 0x0000000000047941 */ /* 0x000fea0003800200 */
.L_x_191:
[----:B------:R-:W-:Y:S01]  /*94d0*/  BSSY.RECONVERGENT B4, `(.L_x_193) ;  /* 0x000000b000047945 */ /* 0x000fe20003800200 */
[----:B------:R-:W-:-:S03]  /*94e0*/  ISETP.NE.AND P5, PT, R30, RZ, PT ;  /* 0x000000ff1e00720c */ /* 0x000fc60003fa5270 */
[----:B------:R-:W-:Y:S10]  /*94f0*/  @!P4 BRA `(.L_x_194) ;  /* 0x000000000020c947 */ /* 0x000ff40003800000 */
        /* <DEDUP_REMOVED lines=8> */
.L_x_194:
[----:B------:R-:W-:Y:S05]  /*9580*/  BSYNC.RECONVERGENT B4 ;  /* 0x0000000000047941 */ /* 0x000fea0003800200 */
.L_x_193:
        /* <DEDUP_REMOVED lines=11> */
.L_x_196:
[----:B------:R-:W-:Y:S05]  /*9640*/  BSYNC.RECONVERGENT B4 ;  /* 0x0000000000047941 */ /* 0x000fea0003800200 */
.L_x_195:
[----:B------:R-:W-:Y:S01]  /*9650*/  ISETP.NE.AND P6, PT, R26, RZ, PT ;  /* 0x000000ff1a00720c */ /* 0x000fe20003fc5270 */
[----:B------:R-:W-:-:S12]  /*9660*/  BSSY.RECONVERGENT B4, `(.L_x_197) ;  /* 0x000000a000047945 */ /* 0x000fd80003800200 */
        /* <DEDUP_REMOVED lines=9> */
.L_x_198:
[----:B------:R-:W-:Y:S05]  /*9700*/  BSYNC.RECONVERGENT B4 ;  /* 0x0000000000047941 */ /* 0x000fea0003800200 */
.L_x_197:
        /* <DEDUP_REMOVED lines=10> */
.L_x_200:
[----:B------:R-:W-:Y:S05]  /*97b0*/  BSYNC.RECONVERGENT B4 ;  /* 0x0000000000047941 */ /* 0x000fea0003800200 */
.L_x_199:
        /* <DEDUP_REMOVED lines=10> */
.L_x_202:
[----:B------:R-:W-:Y:S05]  /*9860*/  BSYNC.RECONVERGENT B4 ;  /* 0x0000000000047941 */ /* 0x000fea0003800200 */
.L_x_201:
        /* <DEDUP_REMOVED lines=10> */
.L_x_204:
[----:B------:R-:W-:Y:S05]  /*9910*/  BSYNC.RECONVERGENT B4 ;  /* 0x0000000000047941 */ /* 0x000fea0003800200 */
.L_x_203:
        /* <DEDUP_REMOVED lines=10> */
.L_x_206:
[----:B------:R-:W-:Y:S05]  /*99c0*/  BSYNC.RECONVERGENT B4 ;  /* 0x0000000000047941 */ /* 0x000fea0003800200 */
.L_x_205:
        /* <DEDUP_REMOVED lines=10> */
.L_x_208:
[----:B------:R-:W-:Y:S05]  /*9a70*/  BSYNC.RECONVERGENT B4 ;  /* 0x0000000000047941 */ /* 0x000fea0003800200 */
.L_x_207:
        /* <DEDUP_REMOVED lines=9> */
.L_x_210:
[----:B------:R-:W-:Y:S05]  /*9b10*/  BSYNC.RECONVERGENT B4 ;  /* 0x0000000000047941 */ /* 0x000fea0003800200 */
.L_x_209:
[----:B------:R-:W-:-:S04]  /*9b20*/  ISETP.LT.U32.AND P0, PT, R22, R17, PT ;  /* 0x000000111600720c */ /* 0x000fc80003f01070 */
[----:B------:R-:W-:-:S04]  /*9b30*/  ISETP.LT.U32.AND.EX P0, PT, R21, R12, PT, P0 ;  /* 0x0000000c1500720c */ /* 0x000fc80003f01100 */
[----:B------:R-:W-:Y:S02]  /*9b40*/  SEL R17, R22, R17, P0 ;  /* 0x0000001116117207 */ /* 0x000fe40000000000 */
[----:B------:R-:W-:-:S07]  /*9b50*/  SEL R12, R21, R12, P0 ;  /* 0x0000000c150c7207 */ /* 0x000fce0000000000 */
.L_x_144:
[----:B------:R-:W-:Y:S05]  /*9b60*/  BSYNC.RECONVERGENT B0 ;  /* 0x0000000000007941 */ /* 0x000fea0003800200 */
.L_x_137:
[----:B------:R-:W-:-:S05]  /*9b70*/  VIADD R10, R10, 0x1 ;  /* 0x000000010a0a7836 */ /* 0x000fca0000000000 */
[----:B------:R-:W-:-:S13]  /*9b80*/  ISETP.NE.AND P0, PT, R10, R8, PT ;  /* 0x000000080a00720c */ /* 0x000fda0003f05270 */
[----:B------:R-:W-:Y:S05]  /*9b90*/  @!P0 BRA `(.L_x_135) ;  /* 0x0000000400248947 */ /* 0x000fea0003800000 */
[----:B------:R-:W-:Y:S05]  /*9ba0*/  BRA `(.L_x_211) ;  /* 0xffffffd000bc7947 */ /* 0x000fea000383ffff */
.L_x_136:
[----:B------:R-:W-:Y:S01]  /*9bb0*/  ISETP.GE.AND P0, PT, R10, 0x1, PT ;  /* 0x000000010a00780c */ /* 0x000fe20003f06270 */
[----:B------:R-:W-:Y:S02]  /*9bc0*/  IMAD.MOV.U32 R17, RZ, RZ, RZ ;  /* 0x000000ffff117224 */ /* 0x000fe400078e00ff */
[----:B------:R-:W-:-:S10]  /*9bd0*/  IMAD.MOV.U32 R12, RZ, RZ, RZ ;  /* 0x000000ffff0c7224 */ /* 0x000fd400078e00ff */
[----:B------:R-:W-:Y:S05]  /*9be0*/  @!P0 BRA `(.L_x_135) ;  /* 0x0000000400108947 */ /* 0x000fea0003800000 */
[----:B------:R-:W-:Y:S01]  /*9bf0*/  IADD3 R28, P0, PT, R13, R0, RZ ;  /* 0x000000000d1c7210 */ /* 0x000fe20007f1e0ff */
[----:B------:R-:W-:Y:S02]  /*9c00*/  IMAD.MOV.U32 R17, RZ, RZ, -0x1 ;  /* 0xffffffffff117424 */ /* 0x000fe400078e00ff */
[----:B------:R-:W-:Y:S02]  /*9c10*/  IMAD.MOV.U32 R12, RZ, RZ, -0x1 ;  /* 0xffffffffff0c7424 */ /* 0x000fe400078e00ff */
[----:B------:R-:W-:Y:S02]  /*9c20*/  IMAD.MOV.U32 R21, RZ, RZ, RZ ;  /* 0x000000ffff157224 */ /* 0x000fe400078e00ff */
[----:B------:R-:W-:-:S07]  /*9c30*/  IMAD.X R29, RZ, RZ, R2, P0 ;  /* 0x000000ffff1d7224 */ /* 0x000fce00000e0602 */
.L_x_223:
[C---:B------:R-:W-:Y:S01]  /*9c40*/  IADD3 R26, P0, PT, R21.reuse, R28, RZ ;  /* 0x0000001c151a7210 */ /* 0x040fe20007f1e0ff */
[----:B------:R-:W-:Y:S01]  /*9c50*/  VIADD R21, R21, 0x1 ;  /* 0x0000000115157836 */ /* 0x000fe20000000000 */
[----:B------:R-:W-:Y:S01]  /*9c60*/  BSSY.RECONVERGENT B0, `(.L_x_212) ;  /* 0x000003b000007945 */ /* 0x000fe20003800200 */
[----:B------:R-:W-:Y:S01]  /*9c70*/  CS2R R24, SRZ ;  /* 0x0000000000187805 */ /* 0x000fe2000001ff00 */
[----:B------:R-:W-:Y:S02]  /*9c80*/  IMAD.MOV.U32 R10, RZ, RZ, R9 ;  /* 0x000000ffff0a7224 */ /* 0x000fe400078e0009 */
[----:B------:R-:W-:Y:S01]  /*9c90*/  ISETP.NE.AND P2, PT, R21, R8, PT ;  /* 0x000000081500720c */ /* 0x000fe20003f45270 */
[----:B------:R-:W-:-:S12]  /*9ca0*/  IMAD.X R27, RZ, RZ, R29, P0 ;  /* 0x000000ffff1b7224 */ /* 0x000fd800000e061d */
.L_x_222:
[----:B------:R-:W-:Y:S02]  /*9cb0*/  IMAD.MOV.U32 R14, RZ, RZ, R26 ;  /* 0x000000ffff0e7224 */ /* 0x000fe400078e001a */
[----:B------:R-:W-:-:S05]  /*9cc0*/  IMAD.MOV.U32 R15, RZ, RZ, R27 ;  /* 0x000000ffff0f7224 */ /* 0x000fca00078e001b */
[----:B------:R-:W2:Y:S01]  /*9cd0*/  LDG.E.U8 R14, desc[UR6][R14.64] ;  /* 0x000000060e0e7981 */ /* 0x000ea2000c1e1100 */
[----:B------:R-:W-:Y:S01]  /*9ce0*/  BSSY.RELIABLE B4, `(.L_x_213) ;  /* 0x0000023000047945 */ /* 0x000fe20003800100 */
[----:B------:R-:W-:Y:S02]  /*9cf0*/  CS2R R22, SRZ ;  /* 0x0000000000167805 */ /* 0x000fe4000001ff00 */
        /* <DEDUP_REMOVED lines=10> */
.L_x_215:
[----:B------:R-:W-:-:S13]  /*9da0*/  ISETP.NE.AND P0, PT, R14, 0x47, PT ;  /* 0x000000470e00780c */ /* 0x000fda0003f05270 */
[----:B------:R-:W-:Y:S05]  /*9db0*/  @!P0 BRA `(.L_x_219) ;  /* 0x0000000000508947 */ /* 0x000fea0003800000 */
[----:B------:R-:W-:-:S13]  /*9dc0*/  ISETP.NE.AND P0, PT, R14, 0x54, PT ;  /* 0x000000540e00780c */ /* 0x000fda0003f05270 */
[----:B------:R-:W-:Y:S05]  /*9dd0*/  @P0 BREAK.RELIABLE B4 ;  /* 0x0000000000040942 */ /* 0x000fea0003800100 */
[----:B------:R-:W-:Y:S05]  /*9de0*/  @!P0 BRA `(.L_x_220) ;  /* 0x00000000003c8947 */ /* 0x000fea0003800000 */
[----:B------:R-:W-:Y:S05]  /*9df0*/  BRA `(.L_x_218) ;  /* 0x0000000000847947 */ /* 0x000fea0003800000 */
.L_x_214:
[----:B------:R-:W-:-:S13]  /*9e00*/  ISETP.GT.AND P0, PT, R14, 0x66, PT ;  /* 0x000000660e00780c */ /* 0x000fda0003f04270 */
[----:B------:R-:W-:Y:S05]  /*9e10*/  @P0 BRA `(.L_x_221) ;  /* 0x00000000001c0947 */ /* 0x000fea0003800000 */
[----:B------:R-:W-:-:S13]  /*9e20*/  ISETP.NE.AND P0, PT, R14, 0x61, PT ;  /* 0x000000610e00780c */ /* 0x000fda0003f05270 */
[----:B------:R-:W-:Y:S05]  /*9e30*/  @!P0 BRA `(.L_x_216) ;  /* 0x0000000000348947 */ /* 0x000fea0003800000 */
[----:B------:R-:W-:-:S13]  /*9e40*/  ISETP.NE.AND P0, PT, R14, 0x63, PT ;  /* 0x000000630e00780c */ /* 0x000fda0003f05270 */
[----:B------:R-:W-:Y:S05]  /*9e50*/  @P0 BREAK.RELIABLE B4 ;  /* 0x0000000000040942 */ /* 0x000fea0003800100 */
[----:B------:R-:W-:Y:S05]  /*9e60*/  @P0 BRA `(.L_x_218) ;  /* 0x0000000000680947 */ /* 0x000fea0003800000 */
.L_x_217:
[----:B------:R-:W-:Y:S01]  /*9e70*/  IMAD.MOV.U32 R23, RZ, RZ, 0x1 ;  /* 0x00000001ff177424 */ /* 0x000fe200078e00ff */
[----:B------:R-:W-:Y:S06]  /*9e80*/  BRA `(.L_x_216) ;  /* 0x0000000000207947 */ /* 0x000fec0003800000 */
.L_x_221:
[----:B------:R-:W-:-:S13]  /*9e90*/  ISETP.NE.AND P0, PT, R14, 0x67, PT ;  /* 0x000000670e00780c */ /* 0x000fda0003f05270 */
[----:B------:R-:W-:Y:S05]  /*9ea0*/  @!P0 BRA `(.L_x_219) ;  /* 0x0000000000148947 */ /* 0x000fea0003800000 */
[----:B------:R-:W-:-:S13]  /*9eb0*/  ISETP.NE.AND P0, PT, R14, 0x74, PT ;  /* 0x000000740e00780c */ /* 0x000fda0003f05270 */
[----:B------:R-:W-:Y:S05]  /*9ec0*/  @P0 BREAK.RELIABLE B4 ;  /* 0x0000000000040942 */ /* 0x000fea0003800100 */
[----:B------:R-:W-:Y:S05]  /*9ed0*/  @P0 BRA `(.L_x_218) ;  /* 0x00000000004c0947 */ /* 0x000fea0003800000 */
.L_x_220:
[----:B------:R-:W-:Y:S01]  /*9ee0*/  IMAD.MOV.U32 R23, RZ, RZ, 0x3 ;  /* 0x00000003ff177424 */ /* 0x000fe200078e00ff */
[----:B------:R-:W-:Y:S06]  /*9ef0*/  BRA `(.L_x_216) ;  /* 0x0000000000047947 */ /* 0x000fec0003800000 */
.L_x_219:
[----:B------:R-:W-:-:S07]  /*9f00*/  IMAD.MOV.U32 R23, RZ, RZ, 0x2 ;  /* 0x00000002ff177424 */ /* 0x000fce00078e00ff */
.L_x_216:
[----:B------:R-:W-:Y:S05]  /*9f10*/  BSYNC.RELIABLE B4 ;  /* 0x0000000000047941 */ /* 0x000fea0003800100 */
.L_x_213:
[----:B------:R-:W-:Y:S01]  /*9f20*/  VIADD R10, R10, 0x1 ;  /* 0x000000010a0a7836 */ /* 0x000fe20000000000 */
[----:B------:R-:W-:Y:S01]  /*9f30*/  IADD3 R26, P1, PT, R26, 0x1, RZ ;  /* 0x000000011a1a7810 */ /* 0x000fe20007f3e0ff */
[C---:B------:R-:W-:Y:S01]  /*9f40*/  IMAD.SHL.U32 R14, R24.reuse, 0x4, RZ ;  /* 0x00000004180e7824 */ /* 0x040fe200078e00ff */
[----:B------:R-:W-:Y:S02]  /*9f50*/  SHF.L.U64.HI R15, R24, 0x2, R25 ;  /* 0x00000002180f7819 */ /* 0x000fe40000010219 */
[----:B------:R-:W-:Y:S01]  /*9f60*/  ISETP.NE.AND P0, PT, R10, RZ, PT ;  /* 0x000000ff0a00720c */ /* 0x000fe20003f05270 */
[----:B------:R-:W-:Y:S01]  /*9f70*/  IMAD.X R27, RZ, RZ, R27, P1 ;  /* 0x000000ffff1b7224 */ /* 0x000fe200008e061b */
[----:B------:R-:W-:Y:S02]  /*9f80*/  LOP3.LUT R24, R23, R14, RZ, 0xfc, !PT ;  /* 0x0000000e17187212 */ /* 0x000fe400078efcff */
[----:B------:R-:W-:-:S09]  /*9f90*/  LOP3.LUT R25, R22, R15, RZ, 0xfc, !PT ;  /* 0x0000000f16197212 */ /* 0x000fd200078efcff */
[----:B------:R-:W-:Y:S05]  /*9fa0*/  @P0 BRA `(.L_x_222) ;  /* 0xfffffffc00400947 */ /* 0x000fea000383ffff */
[C---:B------:R-:W-:Y:S02]  /*9fb0*/  ISETP.NE.U32.AND P0, PT, R24.reuse, -0x1, PT ;  /* 0xffffffff1800780c */ /* 0x040fe40003f05070 */
[----:B------:R-:W-:Y:S02]  /*9fc0*/  ISETP.LT.U32.AND P1, PT, R24, R17, PT ;  /* 0x000000111800720c */ /* 0x000fe40003f21070 */
[C---:B------:R-:W-:Y:S02]  /*9fd0*/  ISETP.NE.AND.EX P0, PT, R25.reuse, -0x1, PT, P0 ;  /* 0xffffffff1900780c */ /* 0x040fe40003f05300 */
[----:B------:R-:W-:-:S11]  /*9fe0*/  ISETP.LT.U32.AND.EX P1, PT, R25, R12, PT, P1 ;  /* 0x0000000c1900720c */ /* 0x000fd60003f21110 */
[----:B------:R-:W-:Y:S02]  /*9ff0*/  @P0 SEL R17, R24, R17, P1 ;  /* 0x0000001118110207 */ /* 0x000fe40000800000 */
[----:B------:R-:W-:-:S07]  /*a000*/  @P0 SEL R12, R25, R12, P1 ;  /* 0x0000000c190c0207 */ /* 0x000fce0000800000 */
.L_x_218:
[----:B------:R-:W-:Y:S05]  /*a010*/  BSYNC.RECONVERGENT B0 ;  /* 0x0000000000007941 */ /* 0x000fea0003800200 */
.L_x_212:
[----:B------:R-:W-:Y:S05]  /*a020*/  @P2 BRA `(.L_x_223) ;  /* 0xfffffffc00042947 */ /* 0x000fea000383ffff */
.L_x_135:
[----:B------:R-:W-:Y:S05]  /*a030*/  BSYNC.RECONVERGENT B1 ;  /* 0x0000000000017941 */ /* 0x000fea0003800200 */
.L_x_134:
        /* <DEDUP_REMOVED lines=335> */
.L_x_225:
[----:B------:R-:W-:-:S05]  /*b530*/  IMAD.MOV.U32 R15, RZ, RZ, -0x1 ;  /* 0xffffffffff0f7424 */ /* 0x000fca00078e00ff */
[----:B------:R-:W-:-:S04]  /*b540*/  SHF.L.U32 R12, R15, R12, RZ ;  /* 0x0000000c0f0c7219 */ /* 0x000fc800000006ff */
[----:B------:R-:W-:-:S04]  /*b550*/  LOP3.LUT R12, RZ, R12, RZ, 0x33, !PT ;  /* 0x0000000cff0c7212 */ /* 0x000fc800078e33ff */
[----:B------:R-:W-:-:S13]  /*b560*/  LOP3.LUT P0, R21, R21, RZ, R12, 0xa0, !PT ;  /* 0x000000ff15157212 */ /* 0x000fda000780a00c */
[----:B------:R-:W-:Y:S05]  /*b570*/  @!P0 BREAK.RELIABLE B0 ;  /* 0x0000000000008942 */ /* 0x000fea0003800100 */
[----:B------:R-:W-:Y:S05]  /*b580*/  @!P0 BRA `(.L_x_132) ;  /* 0x0000000000948947 */ /* 0x000fea0003800000 */
[----:B------:R-:W-:Y:S05]  /*b590*/  BSYNC.RELIABLE B0 ;  /* 0x0000000000007941 */ /* 0x000fea0003800100 */
.L_x_224:
[----:B------:R-:W-:Y:S01]  /*b5a0*/  ISETP.GE.AND P1, PT, R16, 0x1, PT ;  /* 0x000000011000780c */ /* 0x000fe20003f26270 */
[----:B------:R-:W-:Y:S01]  /*b5b0*/  BSSY.RECONVERGENT B0, `(.L_x_226) ;  /* 0x000001c000007945 */ /* 0x000fe20003800200 */
[----:B------:R-:W-:-:S11]  /*b5c0*/  PLOP3.LUT P0, PT, PT, PT, PT, 0x80, 0x8 ;  /* 0x000000000008781c */ /* 0x000fd60003f0f070 */
[----:B------:R-:W-:Y:S05]  /*b5d0*/  @!P1 BRA `(.L_x_227) ;  /* 0x0000000000649947 */ /* 0x000fea0003800000 */
[----:B------:R-:W2:Y:S01]  /*b5e0*/  LDL R10, [R1+0x100] ;  /* 0x00010000010a7983 */ /* 0x000ea20000100800 */
[----:B------:R-:W-:Y:S01]  /*b5f0*/  BSSY.RELIABLE B1, `(.L_x_228) ;  /* 0x0000012000017945 */ /* 0x000fe20003800100 */
[----:B--2---:R-:W-:Y:S01]  /*b600*/  ISETP.NE.AND P1, PT, R10, R21, PT ;  /* 0x000000150a00720c */ /* 0x004fe20003f25270 */
[----:B------:R-:W-:-:S12]  /*b610*/  IMAD.MOV.U32 R10, RZ, RZ, RZ ;  /* 0x000000ffff0a7224 */ /* 0x000fd800078e00ff */
[----:B------:R-:W-:Y:S05]  /*b620*/  @!P1 BRA `(.L_x_229) ;  /* 0x0000000000389947 */ /* 0x000fea0003800000 */
[----:B------:R-:W-:Y:S01]  /*b630*/  BSSY.RELIABLE B4, `(.L_x_229) ;  /* 0x000000d000047945 */ /* 0x000fe20003800100 */
[----:B------:R-:W-:-:S07]  /*b640*/  IMAD.MOV.U32 R12, RZ, RZ, RZ ;  /* 0x000000ffff0c7224 */ /* 0x000fce00078e00ff */
.L_x_230:
[----:B------:R-:W-:-:S05]  /*b650*/  VIADD R15, R12, 0x1 ;  /* 0x000000010c0f7836 */ /* 0x000fca0000000000 */
[----:B------:R-:W-:-:S13]  /*b660*/  ISETP.NE.AND P1, PT, R15, R16, PT ;  /* 0x000000100f00720c */ /* 0x000fda0003f25270 */
[----:B------:R-:W-:Y:S05]  /*b670*/  @!P1 BREAK.RELIABLE B4 ;  /* 0x0000000000049942 */ /* 0x000fea0003800100 */
[----:B------:R-:W-:Y:S05]  /*b680*/  @!P1 BREAK.RELIABLE B1 ;  /* 0x0000000000019942 */ /* 0x000fea0003800100 */
[----:B------:R-:W-:Y:S05]  /*b690*/  @!P1 BRA `(.L_x_227) ;  /* 0x0000000000349947 */ /* 0x000fea0003800000 */
[----:B------:R-:W-:-:S04]  /*b6a0*/  IMAD.SHL.U32 R10, R15, 0x4, RZ ;  /* 0x000000040f0a7824 */ /* 0x000fc800078e00ff */
[----:B------:R-:W-:-:S05]  /*b6b0*/  IMAD.IADD R14, R1, 0x1, R10 ;  /* 0x00000001010e7824 */ /* 0x000fca00078e020a */
[----:B------:R-:W2:Y:S02]  /*b6c0*/  LDL R12, [R14+0x100] ;  /* 0x000100000e0c7983 */ /* 0x000ea40000100800 */
[----:B--2---:R-:W-:Y:S01]  /*b6d0*/  ISETP.NE.AND P1, PT, R12, R21, PT ;  /* 0x000000150c00720c */ /* 0x004fe20003f25270 */
[----:B------:R-:W-:-:S12]  /*b6e0*/  IMAD.MOV.U32 R12, RZ, RZ, R15 ;  /* 0x000000ffff0c7224 */ /* 0x000fd800078e000f */
[----:B------:R-:W-:Y:S05]  /*b6f0*/  @P1 BRA `(.L_x_230) ;  /* 0xfffffffc00d41947 */ /* 0x000fea000383ffff */
[----:B------:R-:W-:Y:S05]  /*b700*/  BSYNC.RELIABLE B4 ;  /* 0x0000000000047941 */ /* 0x000fea0003800100 */
.L_x_229:
[----:B------:R-:W-:Y:S05]  /*b710*/  BSYNC.RELIABLE B1 ;  /* 0x0000000000017941 */ /* 0x000fea0003800100 */
.L_x_228:
[----:B------:R-:W-:-:S05]  /*b720*/  IMAD.IADD R15, R1, 0x1, R10 ;  /* 0x00000001010f7824 */ /* 0x000fca00078e020a */
[----:B------:R-:W2:Y:S01]  /*b730*/  LDL R10, [R15+0x180] ;  /* 0x000180000f0a7983 */ /* 0x000ea20000100800 */
[----:B------:R-:W-:Y:S01]  /*b740*/  PLOP3.LUT P0, PT, PT, PT, PT, 0x8, 0x80 ;  /* 0x000000000080781c */ /* 0x000fe20003f0e170 */
[----:B--2---:R-:W-:-:S05]  /*b750*/  VIADD R10, R10, 0x1 ;  /* 0x000000010a0a7836 */ /* 0x004fca0000000000 */
[----:B------:R0:W-:Y:S07]  /*b760*/  STL [R15+0x180], R10 ;  /* 0x0001800a0f007387 */ /* 0x0001ee0000100800 */
.L_x_227:
[----:B------:R-:W-:Y:S05]  /*b770*/  BSYNC.RECONVERGENT B0 ;  /* 0x0000000000007941 */ /* 0x000fea0003800200 */
.L_x_226:
[----:B------:R-:W-:-:S13]  /*b780*/  ISETP.GT.OR P0, PT, R16, 0x1f, !P0 ;  /* 0x0000001f1000780c */ /* 0x000fda0004704670 */
[C---:B0-----:R-:W-:Y:S02]  /*b790*/  @!P0 IMAD R10, R16.reuse, 0x4, R1 ;  /* 0x00000004100a8824 */ /* 0x041fe400078e0201 */
[----:B------:R-:W-:Y:S02]  /*b7a0*/  @!P0 IMAD.MOV.U32 R15, RZ, RZ, 0x1 ;  /* 0x00000001ff0f8424 */ /* 0x000fe400078e00ff */
[----:B------:R-:W-:Y:S01]  /*b7b0*/  @!P0 VIADD R16, R16, 0x1 ;  /* 0x0000000110108836 */ /* 0x000fe20000000000 */
[----:B------:R0:W-:Y:S04]  /*b7c0*/  @!P0 STL [R10+0x100], R21 ;  /* 0x000100150a008387 */ /* 0x0001e80000100800 */
[----:B------:R0:W-:Y:S02]  /*b7d0*/  @!P0 STL [R10+0x180], R15 ;  /* 0x0001800f0a008387 */ /* 0x0001e40000100800 */
.L_x_132:
[----:B------:R-:W-:Y:S05]  /*b7e0*/  BSYNC.RECONVERGENT B2 ;  /* 0x0000000000027941 */ /* 0x000fea0003800200 */
.L_x_130:
[C---:B------:R-:W-:Y:S01]  /*b7f0*/  ISETP.NE.AND P0, PT, R13.reuse, R6, PT ;  /* 0x000000060d00720c */ /* 0x040fe20003f05270 */
[----:B------:R-:W-:-:S12]  /*b800*/  VIADD R13, R13, 0x1 ;  /* 0x000000010d0d7836 */ /* 0x000fd80000000000 */
[----:B------:R-:W-:Y:S05]  /*b810*/  @P0 BRA `(.L_x_231) ;  /* 0xffffffb4000c0947 */ /* 0x000fea000383ffff */
.L_x_129:
[----:B------:R-:W-:Y:S05]  /*b820*/  BSYNC.RECONVERGENT B3 ;  /* 0x0000000000037941 */ /* 0x000fea0003800200 */
.L_x_128:
[----:B------:R-:W-:Y:S05]  /*b830*/  WARPSYNC.ALL ;  /* 0x0000000000007948 */ /* 0x000fea0003800000 */
[----:B------:R-:W-:Y:S01]  /*b840*/  ISETP.GE.AND P0, PT, R20, 0x1, PT ;  /* 0x000000011400780c */ /* 0x000fe20003f06270 */
[----:B------:R-:W-:Y:S01]  /*b850*/  BSSY.RECONVERGENT B0, `(.L_x_232) ;  /* 0x0000093000007945 */ /* 0x000fe20003800200 */
[----:B------:R-:W-:Y:S02]  /*b860*/  IMAD.MOV.U32 R0, RZ, RZ, RZ ;  /* 0x000000ffff007224 */ /* 0x000fe400078e00ff */
[----:B------:R-:W-:-:S09]  /*b870*/  IMAD.MOV.U32 R2, RZ, RZ, RZ ;  /* 0x000000ffff027224 */ /* 0x000fd200078e00ff */
[----:B------:R-:W-:Y:S05]  /*b880*/  @!P0 BRA `(.L_x_233) ;  /* 0x00000008003c8947 */ /* 0x000fea0003800000 */
[C---:B------:R-:W-:Y:S01]  /*b890*/  ISETP.GE.U32.AND P1, PT, R20.reuse, 0x10, PT ;  /* 0x000000101400780c */ /* 0x040fe20003f26070 */
[----:B------:R-:W-:Y:S01]  /*b8a0*/  BSSY.RECONVERGENT B1, `(.L_x_234) ;  /* 0x0000046000017945 */ /* 0x000fe20003800200 */
[----:B------:R-:W-:Y:S01]  /*b8b0*/  LOP3.LUT R22, R20, 0xf, RZ, 0xc0, !PT ;  /* 0x0000000f14167812 */ /* 0x000fe200078ec0ff */
[----:B------:R-:W-:Y:S02]  /*b8c0*/  IMAD.MOV.U32 R6, RZ, RZ, RZ ;  /* 0x000000ffff067224 */ /* 0x000fe400078e00ff */
[----:B------:R-:W-:Y:S01]  /*b8d0*/  IMAD.MOV.U32 R2, RZ, RZ, RZ ;  /* 0x000000ffff027224 */ /* 0x000fe200078e00ff */
[----:B------:R-:W-:Y:S01]  /*b8e0*/  ISETP.NE.AND P0, PT, R22, RZ, PT ;  /* 0x000000ff1600720c */ /* 0x000fe20003f05270 */
[----:B------:R-:W-:-:S06]  /*b8f0*/  IMAD.MOV.U32 R0, RZ, RZ, RZ ;  /* 0x000000ffff007224 */ /* 0x000fcc00078e00ff */
[----:B------:R-:W-:Y:S06]  /*b900*/  @!P1 BRA `(.L_x_235) ;  /* 0x0000000000fc9947 */ /* 0x000fec0003800000 */
[----:B------:R-:W-:Y:S01]  /*b910*/  LOP3.LUT R6, R20, 0x7ffffff0, RZ, 0xc0, !PT ;  /* 0x7ffffff014067812 */ /* 0x000fe200078ec0ff */
[C---:B0-----:R-:W-:Y:S02]  /*b920*/  VIADD R21, R1.reuse, 0xa0 ;  /* 0x000000a001157836 */ /* 0x041fe40000000000 */
[----:B------:R-:W-:Y:S02]  /*b930*/  VIADD R17, R1, 0x20 ;  /* 0x0000002001117836 */ /* 0x000fe40000000000 */
[----:B------:R-:W-:Y:S02]  /*b940*/  IMAD.MOV.U32 R2, RZ, RZ, RZ ;  /* 0x000000ffff027224 */ /* 0x000fe400078e00ff */
[----:B------:R-:W-:Y:S02]  /*b950*/  IMAD.MOV.U32 R0, RZ, RZ, RZ ;  /* 0x000000ffff007224 */ /* 0x000fe400078e00ff */
[----:B------:R-:W-:-:S07]  /*b960*/  IMAD.MOV R7, RZ, RZ, -R6 ;  /* 0x000000ffff077224 */ /* 0x000fce00078e0a06 */
.L_x_236:
[----:B------:R-:W2:Y:S04]  /*b970*/  LDL.128 R12, [R21+-0x20] ;  /* 0xffffe000150c7983 */ /* 0x000ea80000100c00 */
[----:B------:R-:W3:Y:S01]  /*b980*/  LDL.128 R8, [R21+-0x10] ;  /* 0xfffff00015087983 */ /* 0x000ee20000100c00 */
[----:B--2---:R-:W-:-:S13]  /*b990*/  ISETP.GT.U32.AND P1, PT, R12, R2, PT ;  /* 0x000000020c00720c */ /* 0x004fda0003f24070 */
[----:B-----5:R-:W2:Y:S01]  /*b9a0*/  @P1 LDL R0, [R17+-0x20] ;  /* 0xffffe00011001983 */ /* 0x020ea20000100800 */
[----:B------:R-:W-:-:S05]  /*b9b0*/  @P1 IMAD.MOV.U32 R2, RZ, RZ, R12 ;  /* 0x000000ffff021224 */ /* 0x000fca00078e000c */
[----:B------:R-:W-:-:S13]  /*b9c0*/  ISETP.GT.U32.AND P1, PT, R13, R2, PT ;  /* 0x000000020d00720c */ /* 0x000fda0003f24070 */
[----:B--2---:R-:W2:Y:S01]  /*b9d0*/  @P1 LDL R0, [R17+-0x1c] ;  /* 0xffffe40011001983 */ /* 0x004ea20000100800 */
[----:B------:R-:W-:-:S05]  /*b9e0*/  @P1 IMAD.MOV.U32 R2, RZ, RZ, R13 ;  /* 0x000000ffff021224 */ /* 0x000fca00078e000d */
[----:B------:R-:W-:-:S13]  /*b9f0*/  ISETP.GT.U32.AND P1, PT, R14, R2, PT ;  /* 0x000000020e00720c */ /* 0x000fda0003f24070 */
[----:B--2---:R-:W2:Y:S01]  /*ba00*/  @P1 LDL R0, [R17+-0x18] ;  /* 0xffffe80011001983 */ /* 0x004ea20000100800 */
[----:B------:R-:W-:-:S05]  /*ba10*/  @P1 IMAD.MOV.U32 R2, RZ, RZ, R14 ;  /* 0x000000ffff021224 */ /* 0x000fca00078e000e */
[----:B------:R-:W-:-:S13]  /*ba20*/  ISETP.GT.U32.AND P1, PT, R15, R2, PT ;  /* 0x000000020f00720c */ /* 0x000fda0003f24070 */
[----:B--2---:R-:W2:Y:S01]  /*ba30*/  @P1 LDL R0, [R17+-0x14] ;  /* 0xffffec0011001983 */ /* 0x004ea20000100800 */
[----:B------:R-:W-:-:S03]  /*ba40*/  @P1 IMAD.MOV.U32 R2, RZ, RZ, R15 ;  /* 0x000000ffff021224 */ /* 0x000fc600078e000f */
[----:B------:R-:W4:Y:S02]  /*ba50*/  LDL.128 R12, [R21] ;  /* 0x00000000150c7983 */ /* 0x000f240000100c00 */
[----:B---3--:R-:W-:-:S13]  /*ba60*/  ISETP.GT.U32.AND P1, PT, R8, R2, PT ;  /* 0x000000020800720c */ /* 0x008fda0003f24070 */
[----:B--2---:R-:W2:Y:S01]  /*ba70*/  @P1 LDL R0, [R17+-0x10] ;  /* 0xfffff00011001983 */ /* 0x004ea20000100800 */
        /* <DEDUP_REMOVED lines=10> */
[----:B------:R-:W3:Y:S02]  /*bb20*/  LDL.128 R8, [R21+0x10] ;  /* 0x0000100015087983 */ /* 0x000ee40000100c00 */
[----:B----4-:R-:W-:-:S13]  /*bb30*/  ISETP.GT.U32.AND P1, PT, R12, R2, PT ;  /* 0x000000020c00720c */ /* 0x010fda0003f24070 */
[----:B--2---:R-:W2:Y:S01]  /*bb40*/  @P1 LDL R0, [R17] ;  /* 0x0000000011001983 */ /* 0x004ea20000100800 */
[----:B------:R-:W-:-:S05]  /*bb50*/  @P1 IMAD.MOV.U32 R2, RZ, RZ, R12 ;  /* 0x000000ffff021224 */ /* 0x000fca00078e000c */
[----:B------:R-:W-:-:S13]  /*bb60*/  ISETP.GT.U32.AND P1, PT, R13, R2, PT ;  /* 0x000000020d00720c */ /* 0x000fda0003f24070 */
[----:B--2---:R-:W2:Y:S01]  /*bb70*/  @P1 LDL R0, [R17+0x4] ;  /* 0x0000040011001983 */ /* 0x004ea20000100800 */
[----:B------:R-:W-:-:S05]  /*bb80*/  @P1 IMAD.MOV.U32 R2, RZ, RZ, R13 ;  /* 0x000000ffff021224 */ /* 0x000fca00078e000d */
[----:B------:R-:W-:-:S13]  /*bb90*/  ISETP.GT.U32.AND P1, PT, R14, R2, PT ;  /* 0x000000020e00720c */ /* 0x000fda0003f24070 */
[----:B--2---:R-:W2:Y:S01]  /*bba0*/  @P1 LDL R0, [R17+0x8] ;  /* 0x0000080011001983 */ /* 0x004ea20000100800 */
[----:B------:R-:W-:-:S05]  /*bbb0*/  @P1 IMAD.MOV.U32 R2, RZ, RZ, R14 ;  /* 0x000000ffff021224 */ /* 0x000fca00078e000e */
[----:B------:R-:W-:-:S13]  /*bbc0*/  ISETP.GT.U32.AND P1, PT, R15, R2, PT ;  /* 0x000000020f00720c */ /* 0x000fda0003f24070 */
[----:B--2---:R-:W2:Y:S01]  /*bbd0*/  @P1 LDL R0, [R17+0xc] ;  /* 0x00000c0011001983 */ /* 0x004ea20000100800 */
[----:B------:R-:W-:-:S05]  /*bbe0*/  @P1 IMAD.MOV.U32 R2, RZ, RZ, R15 ;  /* 0x000000ffff021224 */ /* 0x000fca00078e000f */
[----:B---3--:R-:W-:-:S13]  /*bbf0*/  ISETP.GT.U32.AND P1, PT, R8, R2, PT ;  /* 0x000000020800720c */ /* 0x008fda0003f24070 */
[----:B--2---:R-:W2:Y:S01]  /*bc00*/  @P1 LDL R0, [R17+0x10] ;  /* 0x0000100011001983 */ /* 0x004ea20000100800 */
[----:B------:R-:W-:-:S05]  /*bc10*/  @P1 IMAD.MOV.U32 R2, RZ, RZ, R8 ;  /* 0x000000ffff021224 */ /* 0x000fca00078e0008 */
[----:B------:R-:W-:-:S13]  /*bc20*/  ISETP.GT.U32.AND P1, PT, R9, R2, PT ;  /* 0x000000020900720c */ /* 0x000fda0003f24070 */
[----:B--2---:R-:W2:Y:S01]  /*bc30*/  @P1 LDL R0, [R17+0x14] ;  /* 0x0000140011001983 */ /* 0x004ea20000100800 */
[----:B------:R-:W-:-:S05]  /*bc40*/  @P1 IMAD.MOV.U32 R2, RZ, RZ, R9 ;  /* 0x000000ffff021224 */ /* 0x000fca00078e0009 */
[----:B------:R-:W-:Y:S01]  /*bc50*/  ISETP.GT.U32.AND P1, PT, R10, R2, PT ;  /* 0x000000020a00720c */ /* 0x000fe20003f24070 */
[----:B------:R-:W-:-:S05]  /*bc60*/  VIADD R7, R7, 0x10 ;  /* 0x0000001007077836 */ /* 0x000fca0000000000 */
[----:B------:R-:W-:-:S07]  /*bc70*/  ISETP.NE.AND P2, PT, R7, RZ, PT ;  /* 0x000000ff0700720c */ /* 0x000fce0003f45270 */
[----:B--2---:R-:W2:Y:S01]  /*bc80*/  @P1 LDL R0, [R17+0x18] ;  /* 0x0000180011001983 */ /* 0x004ea20000100800 */
[----:B------:R-:W-:-:S05]  /*bc90*/  @P1 IMAD.MOV.U32 R2, RZ, RZ, R10 ;  /* 0x000000ffff021224 */ /* 0x000fca00078e000a */
[----:B------:R-:W-:Y:S01]  /*bca0*/  ISETP.GT.U32.AND P1, PT, R11, R2, PT ;  /* 0x000000020b00720c */ /* 0x000fe20003f24070 */
[----:B------:R-:W-:-:S12]  /*bcb0*/  VIADD R21, R21, 0x40 ;  /* 0x0000004015157836 */ /* 0x000fd80000000000 */
[----:B------:R-:W-:Y:S01]  /*bcc0*/  @P1 IMAD.MOV.U32 R2, RZ, RZ, R11 ;  /* 0x000000ffff021224 */ /* 0x000fe200078e000b */
[----:B--2---:R0:W5:Y:S02]  /*bcd0*/  @P1 LDL R0, [R17+0x1c] ;  /* 0x00001c0011001983 */ /* 0x0041640000100800 */
[----:B0-----:R-:W-:Y:S01]  /*bce0*/  VIADD R17, R17, 0x40 ;  /* 0x0000004011117836 */ /* 0x001fe20000000000 */
[----:B------:R-:W-:Y:S06]  /*bcf0*/  @P2 BRA `(.L_x_236) ;  /* 0xfffffffc001c2947 */ /* 0x000fec000383ffff */
.L_x_235:
[----:B------:R-:W-:Y:S05]  /*bd00*/  BSYNC.RECONVERGENT B1 ;  /* 0x0000000000017941 */ /* 0x000fea0003800200 */
.L_x_234:
[----:B------:R-:W-:Y:S05]  /*bd10*/  @!P0 BRA `(.L_x_233) ;  /* 0x0000000400188947 */ /* 0x000fea0003800000 */
[----:B------:R-:W-:Y:S01]  /*bd20*/  ISETP.GE.U32.AND P1, PT, R22, 0x8, PT ;  /* 0x000000081600780c */ /* 0x000fe20003f26070 */
[----:B------:R-:W-:Y:S01]  /*bd30*/  BSSY.RECONVERGENT B1, `(.L_x_237) ;  /* 0x0000020000017945 */ /* 0x000fe20003800200 */
[----:B------:R-:W-:-:S04]  /*bd40*/  LOP3.LUT R17, R20, 0x7, RZ, 0xc0, !PT ;  /* 0x0000000714117812 */ /* 0x000fc800078ec0ff */
[----:B------:R-:W-:-:S07]  /*bd50*/  ISETP.NE.AND P0, PT, R17, RZ, PT ;  /* 0x000000ff1100720c */ /* 0x000fce0003f05270 */
[----:B------:R-:W-:Y:S06]  /*bd60*/  @!P1 BRA `(.L_x_238) ;  /* 0x0000000000709947 */ /* 0x000fec0003800000 */
[----:B------:R-:W-:-:S05]  /*bd70*/  IMAD R7, R6, 0x4, R1 ;  /* 0x0000000406077824 */ /* 0x000fca00078e0201 */
[----:B0-----:R-:W2:Y:S04]  /*bd80*/  LDL.128 R8, [R7+0x80] ;  /* 0x0000800007087983 */ /* 0x001ea80000100c00 */
[----:B------:R-:W3:Y:S01]  /*bd90*/  LDL.128 R12, [R7+0x90] ;  /* 0x00009000070c7983 */ /* 0x000ee20000100c00 */
[----:B--2---:R-:W-:-:S13]  /*bda0*/  ISETP.GT.U32.AND P1, PT, R8, R2, PT ;  /* 0x000000020800720c */ /* 0x004fda0003f24070 */
[----:B-----5:R1:W2:Y:S01]  /*bdb0*/  @P1 LDL R0, [R7] ;  /* 0x0000000007001983 */ /* 0x0202a20000100800 */
[----:B------:R-:W-:-:S05]  /*bdc0*/  @P1 IMAD.MOV.U32 R2, RZ, RZ, R8 ;  /* 0x000000ffff021224 */ /* 0x000fca00078e0008 */
[----:B------:R-:W-:-:S13]  /*bdd0*/  ISETP.GT.U32.AND P1, PT, R9, R2, PT ;  /* 0x000000020900720c */ /* 0x000fda0003f24070 */
[----:B--2---:R1:W2:Y:S01]  /*bde0*/  @P1 LDL R0, [R7+0x4] ;  /* 0x0000040007001983 */ /* 0x0042a20000100800 */
[----:B------:R-:W-:-:S05]  /*bdf0*/  @P1 IMAD.MOV.U32 R2, RZ, RZ, R9 ;  /* 0x000000ffff021224 */ /* 0x000fca00078e0009 */
[----:B------:R-:W-:-:S13]  /*be00*/  ISETP.GT.U32.AND P1, PT, R10, R2, PT ;  /* 0x000000020a00720c */ /* 0x000fda0003f24070 */
[----:B--2---:R1:W2:Y:S01]  /*be10*/  @P1 LDL R0, [R7+0x8] ;  /* 0x0000080007001983 */ /* 0x0042a20000100800 */
[----:B------:R-:W-:-:S05]  /*be20*/  @P1 IMAD.MOV.U32 R2, RZ, RZ, R10 ;  /* 0x000000ffff021224 */ /* 0x000fca00078e000a */
[----:B------:R-:W-:-:S13]  /*be30*/  ISETP.GT.U32.AND P1, PT, R11, R2, PT ;  /* 0x000000020b00720c */ /* 0x000fda0003f24070 */
[----:B--2---:R1:W2:Y:S01]  /*be40*/  @P1 LDL R0, [R7+0xc] ;  /* 0x00000c0007001983 */ /* 0x0042a20000100800 */
[----:B------:R-:W-:-:S05]  /*be50*/  @P1 IMAD.MOV.U32 R2, RZ, RZ, R11 ;  /* 0x000000ffff021224 */ /* 0x000fca00078e000b */
[----:B---3--:R-:W-:-:S13]  /*be60*/  ISETP.GT.U32.AND P1, PT, R12, R2, PT ;  /* 0x000000020c00720c */ /* 0x008fda0003f24070 */
        /* <DEDUP_REMOVED lines=9> */
[----:B--2---:R1:W5:Y:S01]  /*bf00*/  @P1 LDL R0, [R7+0x1c] ;  /* 0x00001c0007001983 */ /* 0x0043620000100800 */
[----:B------:R-:W-:Y:S02]  /*bf10*/  VIADD R6, R6, 0x8 ;  /* 0x0000000806067836 */ /* 0x000fe40000000000 */
[----:B------:R-:W-:-:S07]  /*bf20*/  @P1 IMAD.MOV.U32 R2, RZ, RZ, R15 ;  /* 0x000000ffff021224 */ /* 0x000fce00078e000f */
.L_x_238:
[----:B------:R-:W-:Y:S05]  /*bf30*/  BSYNC.RECONVERGENT B1 ;  /* 0x0000000000017941 */ /* 0x000fea0003800200 */
.L_x_237:
[----:B------:R-:W-:Y:S05]  /*bf40*/  @!P0 BRA `(.L_x_233) ;  /* 0x00000000008c8947 */ /* 0x000fea0003800000 */
[----:B------:R-:W-:Y:S01]  /*bf50*/  ISETP.GE.U32.AND P0, PT, R17, 0x4, PT ;  /* 0x000000041100780c */ /* 0x000fe20003f06070 */
[----:B------:R-:W-:Y:S01]  /*bf60*/  BSSY.RECONVERGENT B1, `(.L_x_239) ;  /* 0x0000013000017945 */ /* 0x000fe20003800200 */
[----:B-1----:R-:W-:-:S04]  /*bf70*/  LOP3.LUT R7, R20, 0x3, RZ, 0xc0, !PT ;  /* 0x0000000314077812 */ /* 0x002fc800078ec0ff */
[----:B------:R-:W-:-:S07]  /*bf80*/  ISETP.NE.AND P1, PT, R7, RZ, PT ;  /* 0x000000ff0700720c */ /* 0x000fce0003f25270 */
[----:B------:R-:W-:Y:S06]  /*bf90*/  @!P0 BRA `(.L_x_240) ;  /* 0x00000000003c8947 */ /* 0x000fec0003800000 */
[----:B------:R-:W-:-:S05]  /*bfa0*/  IMAD R12, R6, 0x4, R1 ;  /* 0x00000004060c7824 */ /* 0x000fca00078e0201 */
[----:B0-----:R-:W2:Y:S02]  /*bfb0*/  LDL.128 R8, [R12+0x80] ;  /* 0x000080000c087983 */ /* 0x001ea40000100c00 */
        /* <DEDUP_REMOVED lines=13> */
.L_x_240:
[----:B------:R-:W-:Y:S05]  /*c090*/  BSYNC.RECONVERGENT B1 ;  /* 0x0000000000017941 */ /* 0x000fea0003800200 */
.L_x_239:
[----:B------:R-:W-:Y:S05]  /*c0a0*/  @!P1 BRA `(.L_x_233) ;  /* 0x0000000000349947 */ /* 0x000fea0003800000 */
[----:B------:R-:W-:Y:S02]  /*c0b0*/  IMAD.MOV.U32 R9, RZ, RZ, 0x4 ;  /* 0x00000004ff097424 */ /* 0x000fe400078e00ff */
[C---:B------:R-:W-:Y:S02]  /*c0c0*/  IMAD R8, R6.reuse, 0x4, R1 ;  /* 0x0000000406087824 */ /* 0x040fe400078e0201 */
[----:B------:R-:W-:Y:S02]  /*c0d0*/  IMAD.MOV R7, RZ, RZ, -R7 ;  /* 0x000000ffff077224 */ /* 0x000fe400078e0a07 */
[----:B------:R-:W-:-:S07]  /*c0e0*/  IMAD R6, R6, R9, UR4 ;  /* 0x0000000406067e24 */ /* 0x000fce000f8e0209 */
.L_x_241:
[----:B------:R2:W3:Y:S01]  /*c0f0*/  LDL R9, [R6] ;  /* 0x0000000006097983 */ /* 0x0004e20000100800 */
[----:B------:R-:W-:-:S05]  /*c100*/  VIADD R7, R7, 0x1 ;  /* 0x0000000107077836 */ /* 0x000fca0000000000 */
[----:B------:R-:W-:Y:S01]  /*c110*/  ISETP.NE.AND P1, PT, R7, RZ, PT ;  /* 0x000000ff0700720c */ /* 0x000fe20003f25270 */
[----:B--2---:R-:W-:Y:S01]  /*c120*/  VIADD R6, R6, 0x4 ;  /* 0x0000000406067836 */ /* 0x004fe20000000000 */
[----:B---3--:R-:W-:-:S13]  /*c130*/  ISETP.GT.U32.AND P0, PT, R9, R2, PT ;  /* 0x000000020900720c */ /* 0x008fda0003f04070 */
[----:B-----5:R2:W5:Y:S01]  /*c140*/  @P0 LDL R0, [R8] ;  /* 0x0000000008000983 */ /* 0x0205620000100800 */
[----:B------:R-:W-:Y:S02]  /*c150*/  @P0 IMAD.MOV.U32 R2, RZ, RZ, R9 ;  /* 0x000000ffff020224 */ /* 0x000fe400078e0009 */
[----:B--2---:R-:W-:Y:S01]  /*c160*/  VIADD R8, R8, 0x4 ;  /* 0x0000000408087836 */ /* 0x004fe20000000000 */
[----:B------:R-:W-:Y:S06]  /*c170*/  @P1 BRA `(.L_x_241) ;  /* 0xfffffffc00dc1947 */ /* 0x000fec000383ffff */
.L_x_233:
[----:B------:R-:W-:Y:S05]  /*c180*/  BSYNC.RECONVERGENT B0 ;  /* 0x0000000000007941 */ /* 0x000fea0003800200 */
.L_x_232:
[----:B------:R-:W-:Y:S01]  /*c190*/  ISETP.GE.AND P0, PT, R16, 0x1, PT ;  /* 0x000000011000780c */ /* 0x000fe20003f06270 */
[----:B------:R-:W-:Y:S01]  /*c1a0*/  BSSY.RECONVERGENT B0, `(.L_x_242) ;  /* 0x0000091000007945 */ /* 0x000fe20003800200 */
[----:B-1----:R-:W-:Y:S02]  /*c1b0*/  IMAD.MOV.U32 R7, RZ, RZ, RZ ;  /* 0x000000ffff077224 */ /* 0x002fe400078e00ff */
[----:B------:R-:W-:-:S09]  /*c1c0*/  IMAD.MOV.U32 R17, RZ, RZ, RZ ;  /* 0x000000ffff117224 */ /* 0x000fd200078e00ff */
[----:B------:R-:W-:Y:S05]  /*c1d0*/  @!P0 BRA `(.L_x_243) ;  /* 0x0000000800348947 */ /* 0x000fea0003800000 */
[C---:B------:R-:W-:Y:S01]  /*c1e0*/  ISETP.GE.U32.AND P1, PT, R16.reuse, 0x10, PT ;  /* 0x000000101000780c */ /* 0x040fe20003f26070 */
[----:B------:R-:W-:Y:S01]  /*c1f0*/  BSSY.RECONVERGENT B1, `(.L_x_244) ;  /* 0x0000045000017945 */ /* 0x000fe20003800200 */
[----:B------:R-:W-:Y:S02]  /*c200*/  LOP3.LUT R23, R16, 0xf, RZ, 0xc0, !PT ;  /* 0x0000000f10177812 */ /* 0x000fe400078ec0ff */
[----:B------:R-:W-:Y:S01]  /*c210*/  CS2R R6, SRZ ;  /* 0x0000000000067805 */ /* 0x000fe2000001ff00 */
[----:B------:R-:W-:Y:S01]  /*c220*/  IMAD.MOV.U32 R17, RZ, RZ, RZ ;  /* 0x000000ffff117224 */ /* 0x000fe200078e00ff */
[----:B------:R-:W-:-:S07]  /*c230*/  ISETP.NE.AND P0, PT, R23, RZ, PT ;  /* 0x000000ff1700720c */ /* 0x000fce0003f05270 */
[----:B------:R-:W-:Y:S06]  /*c240*/  @!P1 BRA `(.L_x_245) ;  /* 0x0000000000fc9947 */ /* 0x000fec0003800000 */
[----:B------:R-:W-:Y:S01]  /*c250*/  LOP3.LUT R6, R16, 0x7ffffff0, RZ, 0xc0, !PT ;  /* 0x7ffffff010067812 */ /* 0x000fe200078ec0ff */
[C---:B------:R-:W-:Y:S02]  /*c260*/  VIADD R22, R1.reuse, 0x1a0 ;  /* 0x000001a001167836 */ /* 0x040fe40000000000 */
[----:B0-----:R-:W-:Y:S02]  /*c270*/  VIADD R21, R1, 0x120 ;  /* 0x0000012001157836 */ /* 0x001fe40000000000 */
[----:B------:R-:W-:Y:S02]  /*c280*/  IMAD.MOV.U32 R17, RZ, RZ, RZ ;  /* 0x000000ffff117224 */ /* 0x000fe400078e00ff */
[----:B------:R-:W-:Y:S02]  /*c290*/  IMAD.MOV.U32 R7, RZ, RZ, RZ ;  /* 0x000000ffff077224 */ /* 0x000fe400078e00ff */
[----:B------:R-:W-:-:S07]  /*c2a0*/  IMAD.MOV R20, RZ, RZ, -R6 ;  /* 0x000000ffff147224 */ /* 0x000fce00078e0a06 */
.L_x_246:
        /* <DEDUP_REMOVED lines=54> */
[----:B--2--5:R0:W5:Y:S02]  /*c610*/  @P1 LDL R7, [R21+0x1c] ;  /* 0x00001c0015071983 */ /* 0x0241640000100800 */
[----:B0-----:R-:W-:Y:S01]  /*c620*/  VIADD R21, R21, 0x40 ;  /* 0x0000004015157836 */ /* 0x001fe20000000000 */
[----:B------:R-:W-:Y:S06]  /*c630*/  @P2 BRA `(.L_x_246) ;  /* 0xfffffffc001c2947 */ /* 0x000fec000383ffff */
.L_x_245:
[----:B------:R-:W-:Y:S05]  /*c640*/  BSYNC.RECONVERGENT B1 ;  /* 0x0000000000017941 */ /* 0x000fea0003800200 */
.L_x_244:
[----:B------:R-:W-:Y:S05]  /*c650*/  @!P0 BRA `(.L_x_243) ;  /* 0x0000000400148947 */ /* 0x000fea0003800000 */
[----:B------:R-:W-:Y:S01]  /*c660*/  ISETP.GE.U32.AND P1, PT, R23, 0x8, PT ;  /* 0x000000081700780c */ /* 0x000fe20003f26070 */
[----:B------:R-:W-:Y:S01]  /*c670*/  BSSY.RECONVERGENT B1, `(.L_x_247) ;  /* 0x0000020000017945 */ /* 0x000fe20003800200 */
[----:B0-----:R-:W-:-:S04]  /*c680*/  LOP3.LUT R21, R16, 0x7, RZ, 0xc0, !PT ;  /* 0x0000000710157812 */ /* 0x001fc800078ec0ff */
[----:B------:R-:W-:-:S07]  /*c690*/  ISETP.NE.AND P0, PT, R21, RZ, PT ;  /* 0x000000ff1500720c */ /* 0x000fce0003f05270 */
[----:B------:R-:W-:Y:S06]  /*c6a0*/  @!P1 BRA `(.L_x_248) ;  /* 0x0000000000709947 */ /* 0x000fec0003800000 */
[----:B------:R-:W-:-:S05]  /*c6b0*/  IMAD R20, R6, 0x4, R1 ;  /* 0x0000000406147824 */ /* 0x000fca00078e0201 */
[----:B------:R-:W2:Y:S04]  /*c6c0*/  LDL.128 R8, [R20+0x180] ;  /* 0x0001800014087983 */ /* 0x000ea80000100c00 */
[----:B------:R-:W3:Y:S01]  /*c6d0*/  LDL.128 R12, [R20+0x190] ;  /* 0x00019000140c7983 */ /* 0x000ee20000100c00 */
[----:B--2---:R-:W-:-:S13]  /*c6e0*/  ISETP.GT.U32.AND P1, PT, R8, R17, PT ;  /* 0x000000110800720c */ /* 0x004fda0003f24070 */
[----:B-----5:R0:W2:Y:S01]  /*c6f0*/  @P1 LDL R7, [R20+0x100] ;  /* 0x0001000014071983 */ /* 0x0200a20000100800 */
        /* <DEDUP_REMOVED lines=23> */
.L_x_248:
[----:B------:R-:W-:Y:S05]  /*c870*/  BSYNC.RECONVERGENT B1 ;  /* 0x0000000000017941 */ /* 0x000fea0003800200 */
.L_x_247:
[----:B------:R-:W-:Y:S05]  /*c880*/  @!P0 BRA `(.L_x_243) ;  /* 0x0000000000888947 */ /* 0x000fea0003800000 */
[----:B------:R-:W-:Y:S01]  /*c890*/  ISETP.GE.U32.AND P0, PT, R21, 0x4, PT ;  /* 0x000000041500780c */ /* 0x000fe20003f06070 */
[----:B------:R-:W-:Y:S01]  /*c8a0*/  BSSY.RECONVERGENT B1, `(.L_x_249) ;  /* 0x0000013000017945 */ /* 0x000fe20003800200 */
[----:B------:R-:W-:-:S04]  /*c8b0*/  LOP3.LUT R16, R16, 0x3, RZ, 0xc0, !PT ;  /* 0x0000000310107812 */ /* 0x000fc800078ec0ff */
[----:B------:R-:W-:-:S07]  /*c8c0*/  ISETP.NE.AND P1, PT, R16, RZ, PT ;  /* 0x000000ff1000720c */ /* 0x000fce0003f25270 */
[----:B------:R-:W-:Y:S06]  /*c8d0*/  @!P0 BRA `(.L_x_250) ;  /* 0x00000000003c8947 */ /* 0x000fec0003800000 */
[----:B------:R-:W-:-:S05]  /*c8e0*/  IMAD R12, R6, 0x4, R1 ;  /* 0x00000004060c7824 */ /* 0x000fca00078e0201 */
[----:B------:R-:W2:Y:S02]  /*c8f0*/  LDL.128 R8, [R12+0x180] ;  /* 0x000180000c087983 */ /* 0x000ea40000100c00 */
        /* <DEDUP_REMOVED lines=13> */
.L_x_250:
[----:B------:R-:W-:Y:S05]  /*c9d0*/  BSYNC.RECONVERGENT B1 ;  /* 0x0000000000017941 */ /* 0x000fea0003800200 */
.L_x_249:
[----:B------:R-:W-:Y:S05]  /*c9e0*/  @!P1 BRA `(.L_x_243) ;  /* 0x0000000000309947 */ /* 0x000fea0003800000 */
[C---:B------:R-:W-:Y:S02]  /*c9f0*/  IMAD R8, R6.reuse, 0x4, R4 ;  /* 0x0000000406087824 */ /* 0x040fe400078e0204 */
[----:B------:R-:W-:Y:S02]  /*ca00*/  IMAD R5, R6, 0x4, R5 ;  /* 0x0000000406057824 */ /* 0x000fe400078e0205 */
[----:B------:R-:W-:-:S07]  /*ca10*/  IMAD.MOV R4, RZ, RZ, -R16 ;  /* 0x000000ffff047224 */ /* 0x000fce00078e0a10 */
.L_x_251:
        /* <DEDUP_REMOVED lines=9> */
.L_x_243:
[----:B------:R-:W-:Y:S05]  /*cab0*/  BSYNC.RECONVERGENT B0 ;  /* 0x0000000000007941 */ /* 0x000fea0003800200 */
.L_x_242:
[----:B------:R-:W2:Y:S01]  /*cac0*/  LDG.E R4, desc[UR6][R18.64+0x10] ;  /* 0x0000100612047981 */ /* 0x000ea2000c1e1900 */
[----:B------:R-:W-:Y:S01]  /*cad0*/  BSSY.RECONVERGENT B0, `(.L_x_252) ;  /* 0x0000017000007945 */ /* 0x000fe20003800200 */
[----:B------:R-:W-:Y:S02]  /*cae0*/  IMAD.MOV.U32 R9, RZ, RZ, RZ ;  /* 0x000000ffff097224 */ /* 0x000fe400078e00ff */
[----:B-----5:R3:W-:Y:S04]  /*caf0*/  STG.E desc[UR6][R18.64+0x24], R0 ;  /* 0x0000240012007986 */ /* 0x0207e8000c101906 */
[----:B------:R3:W-:Y:S04]  /*cb00*/  STG.E desc[UR6][R18.64+0x28], R7 ;  /* 0x0000280712007986 */ /* 0x0007e8000c101906 */
[----:B------:R3:W-:Y:S04]  /*cb10*/  STG.E desc[UR6][R18.64+0x8], R2 ;  /* 0x0000080212007986 */ /* 0x0007e8000c101906 */
[----:B------:R3:W-:Y:S01]  /*cb20*/  STG.E desc[UR6][R18.64+0xc], R17 ;  /* 0x00000c1112007986 */ /* 0x0007e2000c101906 */
[----:B--2---:R-:W-:-:S13]  /*cb30*/  ISETP.NE.AND P0, PT, R4, RZ, PT ;  /* 0x000000ff0400720c */ /* 0x004fda0003f05270 */
[----:B---3--:R-:W-:Y:S05]  /*cb40*/  @!P0 BRA `(.L_x_253) ;  /* 0x00000000003c8947 */ /* 0x008fea0003800000 */
[----:B------:R-:W-:Y:S01]  /*cb50*/  I2FP.F32.U32 R5, R4 ;  /* 0x0000000400057245 */ /* 0x000fe20000201000 */
[----:B------:R-:W-:Y:S01]  /*cb60*/  BSSY.RECONVERGENT B1, `(.L_x_253) ;  /* 0x000000d000017945 */ /* 0x000fe20003800200 */
[----:B------:R-:W-:Y:S02]  /*cb70*/  I2FP.F32.U32 R4, R2 ;  /* 0x0000000200047245 */ /* 0x000fe40000201000 */
[----:B------:R-:W2:Y:S08]  /*cb80*/  MUFU.RCP R6, R5 ;  /* 0x0000000500067308 */ /* 0x000eb00000001000 */
[----:B------:R-:W3:Y:S01]  /*cb90*/  FCHK P0, R4, R5 ;  /* 0x0000000504007302 */ /* 0x000ee20000000000 */
[----:B--2---:R-:W-:-:S04]  /*cba0*/  FFMA R9, -R5, R6, 1 ;  /* 0x3f80000005097423 */ /* 0x004fc80000000106 */
[----:B------:R-:W-:-:S04]  /*cbb0*/  FFMA R9, R6, R9, R6 ;  /* 0x0000000906097223 */ /* 0x000fc80000000006 */
[----:B------:R-:W-:-:S04]  /*cbc0*/  FFMA R6, R4, R9, RZ ;  /* 0x0000000904067223 */ /* 0x000fc800000000ff */
[----:B------:R-:W-:-:S04]  /*cbd0*/  FFMA R8, -R5, R6, R4 ;  /* 0x0000000605087223 */ /* 0x000fc80000000104 */
[----:B------:R-:W-:Y:S01]  /*cbe0*/  FFMA R9, R9, R8, R6 ;  /* 0x0000000809097223 */ /* 0x000fe20000000006 */
[----:B---3--:R-:W-:Y:S06]  /*cbf0*/  @!P0 BRA `(.L_x_254) ;  /* 0x00000000000c8947 */ /* 0x008fec0003800000 */
[----:B------:R-:W-:-:S07]  /*cc00*/  MOV R6, 0xcc20 ;  /* 0x0000cc2000067802 */ /* 0x000fce0000000f00 */
[----:B01----:R-:W-:Y:S05]  /*cc10*/  CALL.REL.NOINC `($__internal_0_$__cuda_sm3x_div_rn_noftz_f32_slowpath) ;  /* 0x0000000400647944 */ /* 0x003fea0003c00000 */
[----:B------:R-:W-:-:S07]  /*cc20*/  IMAD.MOV.U32 R9, RZ, RZ, R8 ;  /* 0x000000ffff097224 */ /* 0x000fce00078e0008 */
.L_x_254:
[----:B------:R-:W-:Y:S05]  /*cc30*/  BSYNC.RECONVERGENT B1 ;  /* 0x0000000000017941 */ /* 0x000fea0003800200 */
.L_x_253:
[----:B------:R-:W-:Y:S05]  /*cc40*/  BSYNC.RECONVERGENT B0 ;  /* 0x0000000000007941 */ /* 0x000fea0003800200 */
.L_x_252:
[----:B------:R-:W2:Y:S01]  /*cc50*/  LDG.E R4, desc[UR6][R18.64+0x14] ;  /* 0x0000140612047981 */ /* 0x000ea2000c1e1900 */
[----:B------:R-:W-:Y:S01]  /*cc60*/  BSSY.RECONVERGENT B0, `(.L_x_255) ;  /* 0x0000014000007945 */ /* 0x000fe20003800200 */
[----:B------:R-:W-:Y:S02]  /*cc70*/  IMAD.MOV.U32 R6, RZ, RZ, RZ ;  /* 0x000000ffff067224 */ /* 0x000fe400078e00ff */
        /* <DEDUP_REMOVED lines=17> */
.L_x_257:
[----:B------:R-:W-:Y:S05]  /*cd90*/  BSYNC.RECONVERGENT B1 ;  /* 0x0000000000017941 */ /* 0x000fea0003800200 */
.L_x_256:
[----:B------:R-:W-:Y:S05]  /*cda0*/  BSYNC.RECONVERGENT B0 ;  /* 0x0000000000007941 */ /* 0x000fea0003800200 */
.L_x_255:
[----:B------:R-:W-:Y:S01]  /*cdb0*/  ISETP.NE.AND P0, PT, R0, RZ, PT ;  /* 0x000000ff0000720c */ /* 0x000fe20003f05270 */
[----:B------:R2:W-:Y:S01]  /*cdc0*/  STG.E desc[UR6][R18.64+0x30], R6 ;  /* 0x0000300612007986 */ /* 0x0005e2000c101906 */
[----:B------:R-:W-:Y:S02]  /*cdd0*/  BSSY.RECONVERGENT B0, `(.L_x_258) ;  /* 0x0000038000007945 */ /* 0x000fe40003800200 */
[----:B------:R-:W-:-:S04]  /*cde0*/  ISETP.EQ.OR P0, PT, R3, RZ, !P0 ;  /* 0x000000ff0300720c */ /* 0x000fc80004702670 */
[----:B------:R-:W-:-:S13]  /*cdf0*/  ISETP.EQ.OR P0, PT, R7, RZ, P0 ;  /* 0x000000ff0700720c */ /* 0x000fda0000702670 */
[----:B--2---:R-:W-:Y:S05]  /*ce00*/  @P0 BRA `(.L_x_259) ;  /* 0x00000000007c0947 */ /* 0x004fea0003800000 */
[----:B------:R-:W-:-:S13]  /*ce10*/  ISETP.NE.AND P0, PT, R0, R7, PT ;  /* 0x000000070000720c */ /* 0x000fda0003f05270 */
[----:B------:R-:W-:Y:S05]  /*ce20*/  @P0 BRA `(.L_x_260) ;  /* 0x0000000000580947 */ /* 0x000fea0003800000 */
[----:B------:R-:W2:Y:S01]  /*ce30*/  LDC R4, c[0x0][0x414] ;  /* 0x00010500ff047b82 */ /* 0x000ea20000000800 */
[----:B------:R-:W3:Y:S01]  /*ce40*/  LDCU.U8 UR4, c[0x0][0x40c] ;  /* 0x00008180ff0477ac */ /* 0x000ee20008000000 */
[----:B------:R-:W-:Y:S02]  /*ce50*/  IMAD.IADD R17, R17, 0x1, R2 ;  /* 0x0000000111117824 */ /* 0x000fe400078e0202 */
[----:B------:R-:W-:-:S03]  /*ce60*/  IMAD.MOV.U32 R3, RZ, RZ, 0x3f800000 ;  /* 0x3f800000ff037424 */ /* 0x000fc600078e00ff */
[----:B------:R4:W-:Y:S04]  /*ce70*/  STG.E desc[UR6][R18.64+0x18], R17 ;  /* 0x0000181112007986 */ /* 0x0009e8000c101906 */
[----:B------:R4:W-:Y:S01]  /*ce80*/  STG.E desc[UR6][R18.64+0x1c], R3 ;  /* 0x00001c0312007986 */ /* 0x0009e2000c101906 */
[----:B--2---:R-:W-:-:S04]  /*ce90*/  FSETP.GTU.AND P0, PT, R4, 1, PT ;  /* 0x3f8000000400780b */ /* 0x004fc80003f0c000 */
[----:B---3--:R-:W-:-:S13]  /*cea0*/  ISETP.EQ.OR P0, PT, RZ, UR4, P0 ;  /* 0x00000004ff007c0c */ /* 0x008fda0008702670 */
[----:B----4-:R-:W-:Y:S05]  /*ceb0*/  @P0 BRA `(.L_x_261) ;  /* 0x0000000000200947 */ /* 0x010fea0003800000 */
[----:B------:R-:W2:Y:S01]  /*cec0*/  LDCU UR4, c[0x0][0x410] ;  /* 0x00008200ff0477ac */ /* 0x000ea20008000800 */
[----:B------:R-:W-:Y:S01]  /*ced0*/  FADD R9, R9, R6 ;  /* 0x0000000609097221 */ /* 0x000fe20000000000 */
[----:B------:R-:W-:Y:S01]  /*cee0*/  IMAD.MOV.U32 R2, RZ, RZ, 0x1 ;  /* 0x00000001ff027424 */ /* 0x000fe200078e00ff */
[----:B------:R4:W-:Y:S04]  /*cef0*/  STG.E desc[UR6][R18.64], R0 ;  /* 0x0000000012007986 */ /* 0x0009e8000c101906 */
[----:B------:R4:W-:Y:S01]  /*cf00*/  STG.E.U8 desc[UR6][R18.64+0x20], R2 ;  /* 0x0000200212007986 */ /* 0x0009e2000c101106 */
[----:B--2---:R-:W-:-:S05]  /*cf10*/  FMUL.D2 R9, R9, UR4 ;  /* 0x0000000409097c20 */ /* 0x004fca0008300000 */
[----:B------:R4:W-:Y:S01]  /*cf20*/  STG.E desc[UR6][R18.64+0x4], R9 ;  /* 0x0000040912007986 */ /* 0x0009e2000c101906 */
[----:B------:R-:W-:Y:S05]  /*cf30*/  BRA `(.L_x_262) ;  /* 0x0000000000847947 */ /* 0x000fea0003800000 */
.L_x_261:
[----:B------:R-:W-:Y:S01]  /*cf40*/  FADD R9, R9, R6 ;  /* 0x0000000609097221 */ /* 0x000fe20000000000 */
[----:B------:R3:W-:Y:S03]  /*cf50*/  STG.E desc[UR6][R18.64], R0 ;  /* 0x0000000012007986 */ /* 0x0007e6000c101906 */
[----:B------:R-:W-:-:S05]  /*cf60*/  FMUL R9, R9, 0.5 ;  /* 0x3f00000009097820 */ /* 0x000fca0000400000 */
[----:B------:R3:W-:Y:S01]  /*cf70*/  STG.E desc[UR6][R18.64+0x4], R9 ;  /* 0x0000040912007986 */ /* 0x0007e2000c101906 */
[----:B------:R-:W-:Y:S05]  /*cf80*/  BRA `(.L_x_262) ;  /* 0x0000000000707947 */ /* 0x000fea0003800000 */
.L_x_260:
[CC--:B------:R-:W-:Y:S01]  /*cf90*/  FSETP.GT.AND P0, PT, R9.reuse, R6.reuse, PT ;  /* 0x000000060900720b */ /* 0x0c0fe20003f04000 */
[----:B------:R2:W-:Y:S03]  /*cfa0*/  STG.E desc[UR6][R18.64+0x1c], RZ ;  /* 0x00001cff12007986 */ /* 0x0005e6000c101906 */
[----:B------:R-:W-:Y:S02]  /*cfb0*/  SEL R7, R0, R7, P0 ;  /* 0x0000000700077207 */ /* 0x000fe40000000000 */
[----:B------:R-:W-:-:S03]  /*cfc0*/  FSEL R9, R9, R6, P0 ;  /* 0x0000000609097208 */ /* 0x000fc60000000000 */
[----:B------:R2:W-:Y:S04]  /*cfd0*/  STG.E desc[UR6][R18.64], R7 ;  /* 0x0000000712007986 */ /* 0x0005e8000c101906 */
[----:B------:R2:W-:Y:S01]  /*cfe0*/  STG.E desc[UR6][R18.64+0x4], R9 ;  /* 0x0000040912007986 */ /* 0x0005e2000c101906 */
[----:B------:R-:W-:Y:S05]  /*cff0*/  BRA `(.L_x_262) ;  /* 0x0000000000547947 */ /* 0x000fea0003800000 */
.L_x_259:
[----:B------:R-:W-:-:S04]  /*d000*/  ISETP.NE.AND P1, PT, R7, RZ, PT ;  /* 0x000000ff0700720c */ /* 0x000fc80003f25270 */
[----:B------:R-:W-:-:S13]  /*d010*/  ISETP.EQ.OR P0, PT, R0, RZ, P1 ;  /* 0x000000ff0000720c */ /* 0x000fda0000f02670 */
[----:B------:R2:W-:Y:S04]  /*d020*/  @!P0 STG.E desc[UR6][R18.64], R0 ;  /* 0x0000000012008986 */ /* 0x0005e8000c101906 */
[----:B------:R2:W-:Y:S01]  /*d030*/  @!P0 STG.E desc[UR6][R18.64+0x4], R9 ;  /* 0x0000040912008986 */ /* 0x0005e2000c101906 */
[----:B------:R-:W-:Y:S05]  /*d040*/  @!P0 BRA `(.L_x_262) ;  /* 0x0000000000408947 */ /* 0x000fea0003800000 */
[----:B------:R-:W-:-:S04]  /*d050*/  ISETP.NE.AND P0, PT, R0, RZ, PT ;  /* 0x000000ff0000720c */ /* 0x000fc80003f05270 */
[----:B------:R-:W-:-:S13]  /*d060*/  ISETP.EQ.OR P0, PT, R7, RZ, P0 ;  /* 0x000000ff0700720c */ /* 0x000fda0000702670 */
[----:B------:R3:W-:Y:S01]  /*d070*/  @!P0 STG.E desc[UR6][R18.64], R7 ;  /* 0x0000000712008986 */ /* 0x0007e2000c101906 */
[----:B--2---:R-:W-:-:S03]  /*d080*/  @!P0 IMAD.MOV.U32 R9, RZ, RZ, R6 ;  /* 0x000000ffff098224 */ /* 0x004fc600078e0006 */
[----:B------:R3:W-:Y:S01]  /*d090*/  @!P0 STG.E desc[UR6][R18.64+0x4], R6 ;  /* 0x0000040612008986 */ /* 0x0007e2000c101906 */
[----:B------:R-:W-:Y:S05]  /*d0a0*/  @!P0 BRA `(.L_x_262) ;  /* 0x0000000000288947 */ /* 0x000fea0003800000 */
[----:B------:R-:W-:-:S13]  /*d0b0*/  ISETP.NE.AND P0, PT, R0, RZ, PT ;  /* 0x000000ff0000720c */ /* 0x000fda0003f05270 */
[----:B------:R-:W-:Y:S05]  /*d0c0*/  @P1 BRA P0, `(.L_x_263) ;  /* 0x0000000000081947 */ /* 0x000fea0000000000 */
[----:B------:R2:W5:Y:S01]  /*d0d0*/  LDG.E R9, desc[UR6][R18.64+0x4] ;  /* 0x0000040612097981 */ /* 0x000562000c1e1900 */
[----:B------:R-:W-:Y:S05]  /*d0e0*/  BRA `(.L_x_262) ;  /* 0x0000000000187947 */ /* 0x000fea0003800000 */
.L_x_263:
[----:B------:R-:W-:-:S13]  /*d0f0*/  FSETP.GT.AND P0, PT, R9, R6, PT ;  /* 0x000000060900720b */ /* 0x000fda0003f04000 */
[----:B------:R2:W-:Y:S04]  /*d100*/  @P0 STG.E desc[UR6][R18.64], R0 ;  /* 0x0000000012000986 */ /* 0x0005e8000c101906 */
[----:B------:R2:W-:Y:S04]  /*d110*/  @P0 STG.E desc[UR6][R18.64+0x4], R9 ;  /* 0x0000040912000986 */ /* 0x0005e8000c101906 */
[----:B------:R2:W-:Y:S04]  /*d120*/  @!P0 STG.E desc[UR6][R18.64], R7 ;  /* 0x0000000712008986 */ /* 0x0005e8000c101906 */
[----:B------:R2:W-:Y:S01]  /*d130*/  @!P0 STG.E desc[UR6][R18.64+0x4], R6 ;  /* 0x0000040612008986 */ /* 0x0005e2000c101906 */
[----:B------:R-:W-:-:S07]  /*d140*/  @!P0 IMAD.MOV.U32 R9, RZ, RZ, R6 ;  /* 0x000000ffff098224 */ /* 0x000fce00078e0006 */
.L_x_262:
[----:B------:R-:W-:Y:S05]  /*d150*/  BSYNC.RECONVERGENT B0 ;  /* 0x0000000000007941 */ /* 0x000fea0003800200 */
.L_x_258:
[----:B------:R-:W0:Y:S02]  /*d160*/  LDCU UR4, c[0x0][0x400] ;  /* 0x00008000ff0477ac */ /* 0x000e240008000800 */
[----:B0----5:R-:W-:-:S13]  /*d170*/  FSETP.GEU.AND P0, PT, R9, UR4, PT ;  /* 0x0000000409007c0b */ /* 0x021fda000bf0e000 */
[----:B------:R-:W-:Y:S05]  /*d180*/  @P0 EXIT ;  /* 0x000000000000094d */ /* 0x000fea0003800000 */
[----:B------:R-:W-:Y:S01]  /*d190*/  STG.E desc[UR6][R18.64], RZ ;  /* 0x000000ff12007986 */ /* 0x000fe2000c101906 */
[----:B------:R-:W-:Y:S05]  /*d1a0*/  EXIT ;  /* 0x000000000000794d */ /* 0x000fea0003800000 */
        .weak           $__internal_0_$__cuda_sm3x_div_rn_noftz_f32_slowpath
        .type           $__internal_0_$__cuda_sm3x_div_rn_noftz_f32_slowpath,@function
        .size           $__internal_0_$__cuda_sm3x_div_rn_noftz_f32_slowpath,(.L_x_276 - $__internal_0_$__cuda_sm3x_div_rn_noftz_f32_slowpath)
$__internal_0_$__cuda_sm3x_div_rn_noftz_f32_slowpath:
[----:B------:R-:W-:Y:S01]  /*d1b0*/  SHF.R.U32.HI R10, RZ, 0x17, R5 ;  /* 0x00000017ff0a7819 */ /* 0x000fe20000011605 */
[----:B------:R-:W-:Y:S01]  /*d1c0*/  BSSY.RECONVERGENT B2, `(.L_x_264) ;  /* 0x0000064000027945 */ /* 0x000fe20003800200 */
[----:B------:R-:W-:Y:S02]  /*d1d0*/  SHF.R.U32.HI R8, RZ, 0x17, R4 ;  /* 0x00000017ff087819 */ /* 0x000fe40000011604 */
[----:B------:R-:W-:Y:S02]  /*d1e0*/  LOP3.LUT R14, R10, 0xff, RZ, 0xc0, !PT ;  /* 0x000000ff0a0e7812 */ /* 0x000fe400078ec0ff */
[----:B------:R-:W-:-:S03]  /*d1f0*/  LOP3.LUT R12, R8, 0xff, RZ, 0xc0, !PT ;  /* 0x000000ff080c7812 */ /* 0x000fc600078ec0ff */
[----:B------:R-:W-:Y:S02]  /*d200*/  VIADD R11, R14, 0xffffffff ;  /* 0xffffffff0e0b7836 */ /* 0x000fe40000000000 */
[----:B------:R-:W-:-:S03]  /*d210*/  VIADD R10, R12, 0xffffffff ;  /* 0xffffffff0c0a7836 */ /* 0x000fc60000000000 */
[----:B------:R-:W-:-:S04]  /*d220*/  ISETP.GT.U32.AND P0, PT, R11, 0xfd, PT ;  /* 0x000000fd0b00780c */ /* 0x000fc80003f04070 */
[----:B------:R-:W-:-:S13]  /*d230*/  ISETP.GT.U32.OR P0, PT, R10, 0xfd, P0 ;  /* 0x000000fd0a00780c */ /* 0x000fda0000704470 */
[----:B------:R-:W-:Y:S01]  /*d240*/  @!P0 IMAD.MOV.U32 R8, RZ, RZ, RZ ;  /* 0x000000ffff088224 */ /* 0x000fe200078e00ff */
[----:B------:R-:W-:Y:S06]  /*d250*/  @!P0 BRA `(.L_x_265) ;  /* 0x00000000005c8947 */ /* 0x000fec0003800000 */
[----:B------:R-:W-:Y:S02]  /*d260*/  FSETP.GTU.FTZ.AND P0, PT, |R4|, +INF , PT ;  /* 0x7f8000000400780b */ /* 0x000fe40003f1c200 */
[----:B------:R-:W-:-:S04]  /*d270*/  FSETP.GTU.FTZ.AND P1, PT, |R5|, +INF , PT ;  /* 0x7f8000000500780b */ /* 0x000fc80003f3c200 */
[----:B------:R-:W-:-:S13]  /*d280*/  PLOP3.LUT P0, PT, P0, P1, PT, 0xf8, 0x8f ;  /* 0x00000000008f781c */ /* 0x000fda0000703f70 */
[----:B------:R-:W-:Y:S05]  /*d290*/  @P0 BRA `(.L_x_266) ;  /* 0x0000000400540947 */ /* 0x000fea0003800000 */
[----:B------:R-:W-:-:S13]  /*d2a0*/  LOP3.LUT P0, RZ, R5, 0x7fffffff, R4, 0xc8, !PT ;  /* 0x7fffffff05ff7812 */ /* 0x000fda000780c804 */
[----:B------:R-:W-:Y:S05]  /*d2b0*/  @!P0 BRA `(.L_x_267) ;  /* 0x0000000400448947 */ /* 0x000fea0003800000 */
[C---:B------:R-:W-:Y:S02]  /*d2c0*/  FSETP.NEU.FTZ.AND P0, PT, |R4|.reuse, +INF , PT ;  /* 0x7f8000000400780b */ /* 0x040fe40003f1d200 */
[----:B------:R-:W-:Y:S02]  /*d2d0*/  FSETP.NEU.FTZ.AND P2, PT, |R5|, +INF , PT ;  /* 0x7f8000000500780b */ /* 0x000fe40003f5d200 */
[----:B------:R-:W-:-:S11]  /*d2e0*/  FSETP.NEU.FTZ.AND P1, PT, |R4|, +INF , PT ;  /* 0x7f8000000400780b */ /* 0x000fd60003f3d200 */
[----:B------:R-:W-:Y:S05]  /*d2f0*/  @!P2 BRA !P0, `(.L_x_267) ;  /* 0x000000040034a947 */ /* 0x000fea0004000000 */
[----:B------:R-:W-:-:S04]  /*d300*/  LOP3.LUT P0, RZ, R4, 0x7fffffff, RZ, 0xc0, !PT ;  /* 0x7fffffff04ff7812 */ /* 0x000fc8000780c0ff */
[----:B------:R-:W-:-:S13]  /*d310*/  PLOP3.LUT P0, PT, P2, P0, PT, 0x2f, 0xf2 ;  /* 0x0000000000f2781c */ /* 0x000fda0001700577 */
[----:B------:R-:W-:Y:S05]  /*d320*/  @P0 BRA `(.L_x_268) ;  /* 0x0000000400200947 */ /* 0x000fea0003800000 */
[----:B------:R-:W-:-:S04]  /*d330*/  LOP3.LUT P0, RZ, R5, 0x7fffffff, RZ, 0xc0, !PT ;  /* 0x7fffffff05ff7812 */ /* 0x000fc8000780c0ff */
[----:B------:R-:W-:-:S13]  /*d340*/  PLOP3.LUT P0, PT, P1, P0, PT, 0x2f, 0xf2 ;  /* 0x0000000000f2781c */ /* 0x000fda0000f00577 */
[----:B------:R-:W-:Y:S05]  /*d350*/  @P0 BRA `(.L_x_269) ;  /* 0x0000000400080947 */ /* 0x000fea0003800000 */
[----:B------:R-:W-:Y:S02]  /*d360*/  ISETP.GE.AND P0, PT, R10, RZ, PT ;  /* 0x000000ff0a00720c */ /* 0x000fe40003f06270 */
[----:B------:R-:W-:-:S11]  /*d370*/  ISETP.GE.AND P1, PT, R11, RZ, PT ;  /* 0x000000ff0b00720c */ /* 0x000fd60003f26270 */
[----:B------:R-:W-:Y:S02]  /*d380*/  @P0 IMAD.MOV.U32 R8, RZ, RZ, RZ ;  /* 0x000000ffff080224 */ /* 0x000fe400078e00ff */
[----:B------:R-:W-:Y:S01]  /*d390*/  @!P0 FFMA R4, R4, 1.84467440737095516160e+19, RZ ;  /* 0x5f80000004048823 */ /* 0x000fe200000000ff */
[----:B------:R-:W-:Y:S02]  /*d3a0*/  @!P0 IMAD.MOV.U32 R8, RZ, RZ, -0x40 ;  /* 0xffffffc0ff088424 */ /* 0x000fe400078e00ff */
[----:B------:R-:W-:Y:S02]  /*d3b0*/  @!P1 FFMA R5, R5, 1.84467440737095516160e+19, RZ ;  /* 0x5f80000005059823 */ /* 0x000fe400000000ff */
[----:B------:R-:W-:-:S07]  /*d3c0*/  @!P1 VIADD R8, R8, 0x40 ;  /* 0x0000004008089836 */ /* 0x000fce0000000000 */
.L_x_265:
[----:B------:R-:W-:Y:S01]  /*d3d0*/  LEA R10, R14, 0xc0800000, 0x17 ;  /* 0xc08000000e0a7811 */ /* 0x000fe200078eb8ff */
[----:B------:R-:W-:Y:S04]  /*d3e0*/  BSSY.RECONVERGENT B3, `(.L_x_270) ;  /* 0x0000038000037945 */ /* 0x000fe80003800200 */
[----:B------:R-:W-:Y:S02]  /*d3f0*/  IMAD.IADD R10, R5, 0x1, -R10 ;  /* 0x00000001050a7824 */ /* 0x000fe400078e0a0a */
[----:B------:R-:W-:Y:S02]  /*d400*/  VIADD R5, R12, 0xffffff81 ;  /* 0xffffff810c057836 */ /* 0x000fe40000000000 */
[----:B------:R-:W0:Y:S01]  /*d410*/  MUFU.RCP R11, R10 ;  /* 0x0000000a000b7308 */ /* 0x000e220000001000 */
[----:B------:R-:W-:Y:S01]  /*d420*/  FADD.FTZ R13, -R10, -RZ ;  /* 0x800000ff0a0d7221 */ /* 0x000fe20000010100 */
[C---:B------:R-:W-:Y:S01]  /*d430*/  IMAD R4, R5.reuse, -0x800000, R4 ;  /* 0xff80000005047824 */ /* 0x040fe200078e0204 */
[----:B------:R-:W-:-:S05]  /*d440*/  IADD3 R5, PT, PT, R5, 0x7f, -R14 ;  /* 0x0000007f05057810 */ /* 0x000fca0007ffe80e */
[----:B------:R-:W-:Y:S02]  /*d450*/  IMAD.IADD R5, R5, 0x1, R8 ;  /* 0x0000000105057824 */ /* 0x000fe400078e0208 */
[----:B0-----:R-:W-:-:S04]  /*d460*/  FFMA R12, R11, R13, 1 ;  /* 0x3f8000000b0c7423 */ /* 0x001fc8000000000d */
[----:B------:R-:W-:-:S04]  /*d470*/  FFMA R16, R11, R12, R11 ;  /* 0x0000000c0b107223 */ /* 0x000fc8000000000b */
[----:B------:R-:W-:-:S04]  /*d480*/  FFMA R11, R4, R16, RZ ;  /* 0x00000010040b7223 */ /* 0x000fc800000000ff */
[----:B------:R-:W-:-:S04]  /*d490*/  FFMA R12, R13, R11, R4 ;  /* 0x0000000b0d0c7223 */ /* 0x000fc80000000004 */
[----:B------:R-:W-:-:S04]  /*d4a0*/  FFMA R11, R16, R12, R11 ;  /* 0x0000000c100b7223 */ /* 0x000fc8000000000b */
[----:B------:R-:W-:-:S04]  /*d4b0*/  FFMA R12, R13, R11, R4 ;  /* 0x0000000b0d0c7223 */ /* 0x000fc80000000004 */
[----:B------:R-:W-:-:S05]  /*d4c0*/  FFMA R13, R16, R12, R11 ;  /* 0x0000000c100d7223 */ /* 0x000fca000000000b */
[----:B------:R-:W-:-:S04]  /*d4d0*/  SHF.R.U32.HI R4, RZ, 0x17, R13 ;  /* 0x00000017ff047819 */ /* 0x000fc8000001160d */
[----:B------:R-:W-:-:S05]  /*d4e0*/  LOP3.LUT R4, R4, 0xff, RZ, 0xc0, !PT ;  /* 0x000000ff04047812 */ /* 0x000fca00078ec0ff */
[----:B------:R-:W-:-:S04]  /*d4f0*/  IMAD.IADD R10, R4, 0x1, R5 ;  /* 0x00000001040a7824 */ /* 0x000fc800078e0205 */
[----:B------:R-:W-:-:S05]  /*d500*/  VIADD R4, R10, 0xffffffff ;  /* 0xffffffff0a047836 */ /* 0x000fca0000000000 */
[----:B------:R-:W-:-:S13]  /*d510*/  ISETP.GE.U32.AND P0, PT, R4, 0xfe, PT ;  /* 0x000000fe0400780c */ /* 0x000fda0003f06070 */
[----:B------:R-:W-:Y:S05]  /*d520*/  @!P0 BRA `(.L_x_271) ;  /* 0x0000000000888947 */ /* 0x000fea0003800000 */
[----:B------:R-:W-:-:S13]  /*d530*/  ISETP.GT.AND P0, PT, R10, 0xfe, PT ;  /* 0x000000fe0a00780c */ /* 0x000fda0003f04270 */
[----:B------:R-:W-:Y:S05]  /*d540*/  @P0 BRA `(.L_x_272) ;  /* 0x0000000000740947 */ /* 0x000fea0003800000 */
[----:B------:R-:W-:Y:S01]  /*d550*/  ISETP.GE.AND P0, PT, R10, 0x1, PT ;  /* 0x000000010a00780c */ /* 0x000fe20003f06270 */
[----:B------:R-:W-:-:S12]  /*d560*/  IMAD.MOV.U32 R4, RZ, RZ, R13 ;  /* 0x000000ffff047224 */ /* 0x000fd800078e000d */
[----:B------:R-:W-:Y:S05]  /*d570*/  @P0 BRA `(.L_x_273) ;  /* 0x0000000000780947 */ /* 0x000fea0003800000 */
[----:B------:R-:W-:Y:S02]  /*d580*/  ISETP.GE.AND P0, PT, R10, -0x18, PT ;  /* 0xffffffe80a00780c */ /* 0x000fe40003f06270 */
[----:B------:R-:W-:-:S05]  /*d590*/  LOP3.LUT R13, R13, 0x80000000, RZ, 0xc0, !PT ;  /* 0x800000000d0d7812 */ /* 0x000fca00078ec0ff */
[----:B------:R-:W-:-:S06]  /*d5a0*/  IMAD.MOV.U32 R4, RZ, RZ, R13 ;  /* 0x000000ffff047224 */ /* 0x000fcc00078e000d */
[----:B------:R-:W-:Y:S05]  /*d5b0*/  @!P0 BRA `(.L_x_273) ;  /* 0x0000000000688947 */ /* 0x000fea0003800000 */
[CCC-:B------:R-:W-:Y:S01]  /*d5c0*/  FFMA.RZ R4, R16.reuse, R12.reuse, R11.reuse ;  /* 0x0000000c10047223 */ /* 0x1c0fe2000000c00b */
[-CC-:B------:R-:W-:Y:S01]  /*d5d0*/  FFMA.RM R5, R16, R12.reuse, R11.reuse ;  /* 0x0000000c10057223 */ /* 0x180fe2000000400b */
[C---:B------:R-:W-:Y:S02]  /*d5e0*/  ISETP.NE.AND P2, PT, R10.reuse, RZ, PT ;  /* 0x000000ff0a00720c */ /* 0x040fe40003f45270 */
[----:B------:R-:W-:Y:S02]  /*d5f0*/  ISETP.NE.AND P1, PT, R10, RZ, PT ;  /* 0x000000ff0a00720c */ /* 0x000fe40003f25270 */
[----:B------:R-:W-:Y:S01]  /*d600*/  LOP3.LUT R8, R4, 0x7fffff, RZ, 0xc0, !PT ;  /* 0x007fffff04087812 */ /* 0x000fe200078ec0ff */
[----:B------:R-:W-:Y:S01]  /*d610*/  FFMA.RP R4, R16, R12, R11 ;  /* 0x0000000c10047223 */ /* 0x000fe2000000800b */
[----:B------:R-:W-:Y:S02]  /*d620*/  VIADD R11, R10, 0x20 ;  /* 0x000000200a0b7836 */ /* 0x000fe40000000000 */
[----:B------:R-:W-:Y:S01]  /*d630*/  LOP3.LUT R8, R8, 0x800000, RZ, 0xfc, !PT ;  /* 0x0080000008087812 */ /* 0x000fe200078efcff */
[----:B------:R-:W-:Y:S01]  /*d640*/  IMAD.MOV R10, RZ, RZ, -R10 ;  /* 0x000000ffff0a7224 */ /* 0x000fe200078e0a0a */
[----:B------:R-:W-:-:S02]  /*d650*/  FSETP.NEU.FTZ.AND P0, PT, R4, R5, PT ;  /* 0x000000050400720b */ /* 0x000fc40003f1d000 */
[----:B------:R-:W-:Y:S02]  /*d660*/  SHF.L.U32 R11, R8, R11, RZ ;  /* 0x0000000b080b7219 */ /* 0x000fe400000006ff */
[----:B------:R-:W-:Y:S02]  /*d670*/  SEL R5, R10, RZ, P2 ;  /* 0x000000ff0a057207 */ /* 0x000fe40001000000 */
[----:B------:R-:W-:Y:S02]  /*d680*/  ISETP.NE.AND P1, PT, R11, RZ, P1 ;  /* 0x000000ff0b00720c */ /* 0x000fe40000f25270 */
[----:B------:R-:W-:Y:S02]  /*d690*/  SHF.R.U32.HI R5, RZ, R5, R8 ;  /* 0x00000005ff057219 */ /* 0x000fe40000011608 */
[----:B------:R-:W-:Y:S02]  /*d6a0*/  PLOP3.LUT P0, PT, P0, P1, PT, 0xf8, 0x8f ;  /* 0x00000000008f781c */ /* 0x000fe40000703f70 */
[----:B------:R-:W-:-:S02]  /*d6b0*/  SHF.R.U32.HI R11, RZ, 0x1, R5 ;  /* 0x00000001ff0b7819 */ /* 0x000fc40000011605 */
[----:B------:R-:W-:-:S04]  /*d6c0*/  SEL R4, RZ, 0x1, !P0 ;  /* 0x00000001ff047807 */ /* 0x000fc80004000000 */
[----:B------:R-:W-:-:S04]  /*d6d0*/  LOP3.LUT R4, R4, 0x1, R11, 0xf8, !PT ;  /* 0x0000000104047812 */ /* 0x000fc800078ef80b */
[----:B------:R-:W-:-:S05]  /*d6e0*/  LOP3.LUT R4, R4, R5, RZ, 0xc0, !PT ;  /* 0x0000000504047212 */ /* 0x000fca00078ec0ff */
[----:B------:R-:W-:-:S05]  /*d6f0*/  IMAD.IADD R4, R11, 0x1, R4 ;  /* 0x000000010b047824 */ /* 0x000fca00078e0204 */
[----:B------:R-:W-:Y:S01]  /*d700*/  LOP3.LUT R4, R4, R13, RZ, 0xfc, !PT ;  /* 0x0000000d04047212 */ /* 0x000fe200078efcff */
[----:B------:R-:W-:Y:S06]  /*d710*/  BRA `(.L_x_273) ;  /* 0x0000000000107947 */ /* 0x000fec0003800000 */
.L_x_272:
[----:B------:R-:W-:-:S04]  /*d720*/  LOP3.LUT R4, R13, 0x80000000, RZ, 0xc0, !PT ;  /* 0x800000000d047812 */ /* 0x000fc800078ec0ff */
[----:B------:R-:W-:Y:S01]  /*d730*/  LOP3.LUT R4, R4, 0x7f800000, RZ, 0xfc, !PT ;  /* 0x7f80000004047812 */ /* 0x000fe200078efcff */
[----:B------:R-:W-:Y:S06]  /*d740*/  BRA `(.L_x_273) ;  /* 0x0000000000047947 */ /* 0x000fec0003800000 */
.L_x_271:
[----:B------:R-:W-:-:S07]  /*d750*/  IMAD R4, R5, 0x800000, R13 ;  /* 0x0080000005047824 */ /* 0x000fce00078e020d */
.L_x_273:
[----:B------:R-:W-:Y:S05]  /*d760*/  BSYNC.RECONVERGENT B3 ;  /* 0x0000000000037941 */ /* 0x000fea0003800200 */
.L_x_270:
[----:B------:R-:W-:Y:S05]  /*d770*/  BRA `(.L_x_274) ;  /* 0x0000000000207947 */ /* 0x000fea0003800000 */
.L_x_269:
[----:B------:R-:W-:-:S04]  /*d780*/  LOP3.LUT R4, R5, 0x80000000, R4, 0x48, !PT ;  /* 0x8000000005047812 */ /* 0x000fc800078e4804 */
[----:B------:R-:W-:Y:S01]  /*d790*/  LOP3.LUT R4, R4, 0x7f800000, RZ, 0xfc, !PT ;  /* 0x7f80000004047812 */ /* 0x000fe200078efcff */
[----:B------:R-:W-:Y:S06]  /*d7a0*/  BRA `(.L_x_274) ;  /* 0x0000000000147947 */ /* 0x000fec0003800000 */
.L_x_268:
[----:B------:R-:W-:Y:S01]  /*d7b0*/  LOP3.LUT R4, R5, 0x80000000, R4, 0x48, !PT ;  /* 0x8000000005047812 */ /* 0x000fe200078e4804 */
[----:B------:R-:W-:Y:S06]  /*d7c0*/  BRA `(.L_x_274) ;  /* 0x00000000000c7947 */ /* 0x000fec0003800000 */
.L_x_267:
[----:B------:R-:W0:Y:S01]  /*d7d0*/  MUFU.RSQ R4, -QNAN ;  /* 0xffc0000000047908 */ /* 0x000e220000001400 */
[----:B------:R-:W-:Y:S05]  /*d7e0*/  BRA `(.L_x_274) ;  /* 0x0000000000047947 */ /* 0x000fea0003800000 */
.L_x_266:
[----:B------:R-:W-:-:S07]  /*d7f0*/  FADD.FTZ R4, R4, R5 ;  /* 0x0000000504047221 */ /* 0x000fce0000010000 */
.L_x_274:
[----:B------:R-:W-:Y:S05]  /*d800*/  BSYNC.RECONVERGENT B2 ;  /* 0x0000000000027941 */ /* 0x000fea0003800200 */
.L_x_264:
[----:B0-----:R-:W-:Y:S02]  /*d810*/  IMAD.MOV.U32 R8, RZ, RZ, R4 ;  /* 0x000000ffff087224 */ /* 0x001fe400078e0004 */
[----:B------:R-:W-:Y:S02]  /*d820*/  IMAD.MOV.U32 R4, RZ, RZ, R6 ;  /* 0x000000ffff047224 */ /* 0x000fe400078e0006 */
[----:B------:R-:W-:-:S04]  /*d830*/  IMAD.MOV.U32 R5, RZ, RZ, 0x0 ;  /* 0x00000000ff057424 */ /* 0x000fc800078e00ff */
[----:B------:R-:W-:Y:S05]  /*d840*/  RET.REL.NODEC R4 `(_Z28classify_paired_reads_kernelPKcS0_PKjS2_S2_S2_PKbPK19GPUCompactHashTablePK12TaxonomyNodeS2_PjSB_SB_P24PairedReadClassificationi20ClassificationParams) ;  /* 0xffffff2404ec7950 */ /* 0x000fea0003c3ffff */
.L_x_275:
        /* <DEDUP_REMOVED lines=11> */
.L_x_276:


//--------------------- .nv.shared.reserved.0     --------------------------
	.section	.nv.shared.reserved.0,"aw",@nobits
	.weak		__nv_reservedSMEM_offset_0_alias
	.size		__nv_reservedSMEM_offset_0_alias, 0, 64
	.other		__nv_reservedSMEM_offset_0_alias,@"STO_CUDA_RESERVED_SHARED STV_DEFAULT"
__nv_reservedSMEM_offset_0_alias:
	.zero		0
	.zero		64


//--------------------- .nv.global                --------------------------
	.section	.nv.global,"aw",@nobits
.nv.global:
	.type		_ZN34_INTERNAL_c278ad16_4_k_cu_38e401f26thrust24THRUST_300001_SM_1000_NS3seqE,@object
	.size		_ZN34_INTERNAL_c278ad16_4_k_cu_38e401f26thrust24THRUST_300001_SM_1000_NS3seqE,(_ZN34_INTERNAL_c278ad16_4_k_cu_38e401f24cuda3std3__48in_placeE - _ZN34_INTERNAL_c278ad16_4_k_cu_38e401f26thrust24THRUST_300001_SM_1000_NS3seqE)
_ZN34_INTERNAL_c278ad16_4_k_cu_38e401f26thrust24THRUST_300001_SM_1000_NS3seqE:
	.zero		1
	.type		_ZN34_INTERNAL_c278ad16_4_k_cu_38e401f24cuda3std3__48in_placeE,@object
	.size		_ZN34_INTERNAL_c278ad16_4_k_cu_38e401f24cuda3std3__48in_placeE,(_ZN34_INTERNAL_c278ad16_4_k_cu_38e401f24cuda3std6ranges3__45__cpo4sizeE - _ZN34_INTERNAL_c278ad16_4_k_cu_38e401f24cuda3std3__48in_placeE)
_ZN34_INTERNAL_c278ad16_4_k_cu_38e401f24cuda3std3__48in_placeE:
	.zero		1
	.type		_ZN34_INTERNAL_c278ad16_4_k_cu_38e401f24cuda3std6ranges3__45__cpo4sizeE,@object
	.size		_ZN34_INTERNAL_c278ad16_4_k_cu_38e401f24cuda3std6ranges3__45__cpo4sizeE,(_ZN34_INTERNAL_c278ad16_4_k_cu_38e401f26thrust24THRUST_300001_SM_1000_NS12placeholders2_3E - _ZN34_INTERNAL_c278ad16_4_k_cu_38e401f24cuda3std6ranges3__45__cpo4sizeE)
_ZN34_INTERNAL_c278ad16_4_k_cu_38e401f24cuda3std6ranges3__45__cpo4sizeE:
	.zero		1
	.type		_ZN34_INTERNAL_c278ad16_4_k_cu_38e401f26thrust24THRUST_300001_SM_1000_NS12placeholders2_3E,@object
	.size		_ZN34_INTERNAL_c278ad16_4_k_cu_38e401f26thrust24THRUST_300001_SM_1000_NS12placeholders2_3E,(_ZN34_INTERNAL_c278ad16_4_k_cu_38e401f24cuda3std3__45__cpo6cbeginE - _ZN34_INTERNAL_c278ad16_4_k_cu_38e401f26thrust24THRUST_300001_SM_1000_NS12placeholders2_3E)
_ZN34_INTERNAL_c278ad16_4_k_cu_38e401f26thrust24THRUST_300001_SM_1000_NS12placeholders2_3E:
	.zero		1
	.type		_ZN34_INTERNAL_c278ad16_4_k_cu_38e401f24cuda3std3__45__cpo6cbeginE,@object
	.size		_ZN34_INTERNAL_c278ad16_4_k_cu_38e401f24cuda3std3__45__cpo6cbeginE,(_ZN34_INTERNAL_c278ad16_4_k_cu_38e401f24cuda3std6ranges3__45__cpo6cbeginE - _ZN34_INTERNAL_c278ad16_4_k_cu_38e401f24cuda3std3__45__cpo6cbeginE)
_ZN34_INTERNAL_c278ad16_4_k_cu_38e401f24cuda3std3__45__cpo6cbeginE:
	.zero		1
	.type		_ZN34_INTERNAL_c278ad16_4_k_cu_38e401f24cuda3std6ranges3__45__cpo6cbeginE,@object
	.size		_ZN34_INTERNAL_c278ad16_4_k_cu_38e401f24cuda3std6ranges3__45__cpo6cbeginE,(_ZN34_INTERNAL_c278ad16_4_k_cu_38e401f26thrust24THRUST_300001_SM_1000_NS12placeholders2_7E - _ZN34_INTERNAL_c278ad16_4_k_cu_38e401f24cuda3std6ranges3__45__cpo6cbeginE)
_ZN34_INTERNAL_c278ad16_4_k_cu_38e401f24cuda3std6ranges3__45__cpo6cbeginE:
	.zero		1
	.type		_ZN34_INTERNAL_c278ad16_4_k_cu_38e401f26thrust24THRUST_300001_SM_1000_NS12placeholders2_7E,@object
	.size		_ZN34_INTERNAL_c278ad16_4_k_cu_38e401f26thrust24THRUST_300001_SM_1000_NS12placeholders2_7E,(_ZN34_INTERNAL_c278ad16_4_k_cu_38e401f24cuda3std3__45__cpo7crbeginE - _ZN34_INTERNAL_c278ad16_4_k_cu_38e401f26thrust24THRUST_300001_SM_1000_NS12placeholders2_7E)
_ZN34_INTERNAL_c278ad16_4_k_cu_38e401f26thrust24THRUST_300001_SM_1000_NS12placeholders2_7E:
	.zero		1
	.type		_ZN34_INTERNAL_c278ad16_4_k_cu_38e401f24cuda3std3__45__cpo7crbeginE,@object
	.size		_ZN34_INTERNAL_c278ad16_4_k_cu_38e401f24cuda3std3__45__cpo7crbeginE,(_ZN34_INTERNAL_c278ad16_4_k_cu_38e401f24cuda3std6ranges3__45__cpo4nextE - _ZN34_INTERNAL_c278ad16_4_k_cu_38e401f24cuda3std3__45__cpo7crbeginE)
_ZN34_INTERNAL_c278ad16_4_k_cu_38e401f24cuda3std3__45__cpo7crbeginE:
	.zero		1
	.type		_ZN34_INTERNAL_c278ad16_4_k_cu_38e401f24cuda3std6ranges3__45__cpo4nextE,@object
	.size		_ZN34_INTERNAL_c278ad16_4_k_cu_38e401f24cuda3std6ranges3__45__cpo4nextE,(_ZN34_INTERNAL_c278ad16_4_k_cu_38e401f24cuda3std6ranges3__45__cpo4swapE - _ZN34_INTERNAL_c278ad16_4_k_cu_38e401f24cuda3std6ranges3__45__cpo4nextE)
_ZN34_INTERNAL_c278ad16_4_k_cu_38e401f24cuda3std6ranges3__45__cpo4nextE:
	.zero		1
	.type		_ZN34_INTERNAL_c278ad16_4_k_cu_38e401f24cuda3std6ranges3__45__cpo4swapE,@object
	.size		_ZN34_INTERNAL_c278ad16_4_k_cu_38e401f24cuda3std6ranges3__45__cpo4swapE,(_ZN34_INTERNAL_c278ad16_4_k_cu_38e401f26thrust24THRUST_300001_SM_1000_NS8cuda_cub10par_nosyncE - _ZN34_INTERNAL_c278ad16_4_k_cu_38e401f24cuda3std6ranges3__45__cpo4swapE)
_ZN34_INTERNAL_c278ad16_4_k_cu_38e401f24cuda3std6ranges3__45__cpo4swapE:
	.zero		1
	.type		_ZN34_INTERNAL_c278ad16_4_k_cu_38e401f26thrust24THRUST_300001_SM_1000_NS8cuda_cub10par_nosyncE,@object
	.size		_ZN34_INTERNAL_c278ad16_4_k_cu_38e401f26thrust24THRUST_300001_SM_1000_NS8cuda_cub10par_nosyncE,(_ZN34_INTERNAL_c278ad16_4_k_cu_38e401f26thrust24THRUST_300001_SM_1000_NS12placeholders2_9E - _ZN34_INTERNAL_c278ad16_4_k_cu_38e401f26thrust24THRUST_300001_SM_1000_NS8cuda_cub10par_nosyncE)
_ZN34_INTERNAL_c278ad16_4_k_cu_38e401f26thrust24THRUST_300001_SM_1000_NS8cuda_cub10par_nosyncE:
	.zero		1
	.type		_ZN34_INTERNAL_c278ad16_4_k_cu_38e401f26thrust24THRUST_300001_SM_1000_NS12placeholders2_9E,@object
	.size		_ZN34_INTERNAL_c278ad16_4_k_cu_38e401f26thrust24THRUST_300001_SM_1000_NS12placeholders2_9E,(_ZN34_INTERNAL_c278ad16_4_k_cu_38e401f24cuda3std3__436_GLOBAL__N__c278ad16_4_k_cu_38e401f26ignoreE - _ZN34_INTERNAL_c278ad16_4_k_cu_38e401f26thrust24THRUST_300001_SM_1000_NS12placeholders2_9E)
_ZN34_INTERNAL_c278ad16_4_k_cu_38e401f26thrust24THRUST_300001_SM_1000_NS12placeholders2_9E:
	.zero		1
	.type		_ZN34_INTERNAL_c278ad16_4_k_cu_38e401f24cuda3std3__436_GLOBAL__N__c278ad16_4_k_cu_38e401f26ignoreE,@object
	.size		_ZN34_INTERNAL_c278ad16_4_k_cu_38e401f24cuda3std3__436_GLOBAL__N__c278ad16_4_k_cu_38e401f26ignoreE,(_ZN34_INTERNAL_c278ad16_4_k_cu_38e401f24cuda3std6ranges3__45__cpo4dataE - _ZN34_INTERNAL_c278ad16_4_k_cu_38e401f24cuda3std3__436_GLOBAL__N__c278ad16_4_k_cu_38e401f26ignoreE)
_ZN34_INTERNAL_c278ad16_4_k_cu_38e401f24cuda3std3__436_GLOBAL__N__c278ad16_4_k_cu_38e401f26ignoreE:
	.zero		1
	.type		_ZN34_INTERNAL_c278ad16_4_k_cu_38e401f24cuda3std6ranges3__45__cpo4dataE,@object
	.size		_ZN34_INTERNAL_c278ad16_4_k_cu_38e401f24cuda3std6ranges3__45__cpo4dataE,(_ZN34_INTERNAL_c278ad16_4_k_cu_38e401f26thrust24THRUST_300001_SM_1000_NS12placeholders2_1E - _ZN34_INTERNAL_c278ad16_4_k_cu_38e401f24cuda3std6ranges3__45__cpo4dataE)
_ZN34_INTERNAL_c278ad16_4_k_cu_38e401f24cuda3std6ranges3__45__cpo4dataE:
	.zero		1
	.type		_ZN34_INTERNAL_c278ad16_4_k_cu_38e401f26thrust24THRUST_300001_SM_1000_NS12placeholders2_1E,@object
	.size		_ZN34_INTERNAL_c278ad16_4_k_cu_38e401f26thrust24THRUST_300001_SM_1000_NS12placeholders2_1E,(_ZN34_INTERNAL_c278ad16_4_k_cu_38e401f24cuda3std3__45__cpo5beginE - _ZN34_INTERNAL_c278ad16_4_k_cu_38e401f26thrust24THRUST_300001_SM_1000_NS12placeholders2_1E)
_ZN34_INTERNAL_c278ad16_4_k_cu_38e401f26thrust24THRUST_300001_SM_1000_NS12placeholders2_1E:
	.zero		1
	.type		_ZN34_INTERNAL_c278ad16_4_k_cu_38e401f24cuda3std3__45__cpo5beginE,@object
	.size		_ZN34_INTERNAL_c278ad16_4_k_cu_38e401f24cuda3std3__45__cpo5beginE,(_ZN34_INTERNAL_c278ad16_4_k_cu_38e401f24cuda3std6ranges3__45__cpo5beginE - _ZN34_INTERNAL_c278ad16_4_k_cu_38e401f24cuda3std3__45__cpo5beginE)
_ZN34_INTERNAL_c278ad16_4_k_cu_38e401f24cuda3std3__45__cpo5beginE:
	.zero		1
	.type		_ZN34_INTERNAL_c278ad16_4_k_cu_38e401f24cuda3std6ranges3__45__cpo5beginE,@object
	.size		_ZN34_INTERNAL_c278ad16_4_k_cu_38e401f24cuda3std6ranges3__45__cpo5beginE,(_ZN34_INTERNAL_c278ad16_4_k_cu_38e401f26thrust24THRUST_300001_SM_1000_NS12placeholders2_5E - _ZN34_INTERNAL_c278ad16_4_k_cu_38e401f24cuda3std6ranges3__45__cpo5beginE)
_ZN34_INTERNAL_c278ad16_4_k_cu_38e401f24cuda3std6ranges3__45__cpo5beginE:
	.zero		1
	.type		_ZN34_INTERNAL_c278ad16_4_k_cu_38e401f26thrust24THRUST_300001_SM_1000_NS12placeholders2_5E,@object
	.size		_ZN34_INTERNAL_c278ad16_4_k_cu_38e401f26thrust24THRUST_300001_SM_1000_NS12placeholders2_5E,(_ZN34_INTERNAL_c278ad16_4_k_cu_38e401f24cuda3std3__45__cpo6rbeginE - _ZN34_INTERNAL_c278ad16_4_k_cu_38e401f26thrust24THRUST_300001_SM_1000_NS12placeholders2_5E)
_ZN34_INTERNAL_c278ad16_4_k_cu_38e401f26thrust24THRUST_300001_SM_1000_NS12placeholders2_5E:
	.zero		1
	.type		_ZN34_INTERNAL_c278ad16_4_k_cu_38e401f24cuda3std3__45__cpo6rbeginE,@object
	.size		_ZN34_INTERNAL_c278ad16_4_k_cu_38e401f24cuda3std3__45__cpo6rbeginE,(_ZN34_INTERNAL_c278ad16_4_k_cu_38e401f24cuda3std6ranges3__45__cpo7advanceE - _ZN34_INTERNAL_c278ad16_4_k_cu_38e401f24cuda3std3__45__cpo6rbeginE)
_ZN34_INTERNAL_c278ad16_4_k_cu_38e401f24cuda3std3__45__cpo6rbeginE:
	.zero		1
	.type		_ZN34_INTERNAL_c278ad16_4_k_cu_38e401f24cuda3std6ranges3__45__cpo7advanceE,@object
	.size		_ZN34_INTERNAL_c278ad16_4_k_cu_38e401f24cuda3std6ranges3__45__cpo7advanceE,(_ZN34_INTERNAL_c278ad16_4_k_cu_38e401f24cuda3std3__47nulloptE - _ZN34_INTERNAL_c278ad16_4_k_cu_38e401f24cuda3std6ranges3__45__cpo7advanceE)
_ZN34_INTERNAL_c278ad16_4_k_cu_38e401f24cuda3std6ranges3__45__cpo7advanceE:
	.zero		1
	.type		_ZN34_INTERNAL_c278ad16_4_k_cu_38e401f24cuda3std3__47nulloptE,@object
	.size		_ZN34_INTERNAL_c278ad16_4_k_cu_38e401f24cuda3std3__47nulloptE,(_ZN34_INTERNAL_c278ad16_4_k_cu_38e401f24cuda3std6ranges3__45__cpo8distanceE - _ZN34_INTERNAL_c278ad16_4_k_cu_38e401f24cuda3std3__47nulloptE)
_ZN34_INTERNAL_c278ad16_4_k_cu_38e401f24cuda3std3__47nulloptE:
	.zero		1
	.type		_ZN34_INTERNAL_c278ad16_4_k_cu_38e401f24cuda3std6ranges3__45__cpo8distanceE,@object
	.size		_ZN34_INTERNAL_c278ad16_4_k_cu_38e401f24cuda3std6ranges3__45__cpo8distanceE,(_ZN34_INTERNAL_c278ad16_4_k_cu_38e401f26thrust24THRUST_300001_SM_1000_NS12placeholders3_10E - _ZN34_INTERNAL_c278ad16_4_k_cu_38e401f24cuda3std6ranges3__45__cpo8distanceE)
_ZN34_INTERNAL_c278ad16_4_k_cu_38e401f24cuda3std6ranges3__45__cpo8distanceE:
	.zero		1
	.type		_ZN34_INTERNAL_c278ad16_4_k_cu_38e401f26thrust24THRUST_300001_SM_1000_NS12placeholders3_10E,@object
	.size		_ZN34_INTERNAL_c278ad16_4_k_cu_38e401f26thrust24THRUST_300001_SM_1000_NS12placeholders3_10E,(_ZN34_INTERNAL_c278ad16_4_k_cu_38e401f24cuda3std3__419piecewise_constructE - _ZN34_INTERNAL_c278ad16_4_k_cu_38e401f26thrust24THRUST_300001_SM_1000_NS12placeholders3_10E)
_ZN34_INTERNAL_c278ad16_4_k_cu_38e401f26thrust24THRUST_300001_SM_1000_NS12placeholders3_10E:
	.zero		1
	.type		_ZN34_INTERNAL_c278ad16_4_k_cu_38e401f24cuda3std3__419piecewise_constructE,@object
	.size		_ZN34_INTERNAL_c278ad16_4_k_cu_38e401f24cuda3std3__419piecewise_constructE,(_ZN34_INTERNAL_c278ad16_4_k_cu_38e401f24cuda3std6ranges3__45__cpo5cdataE - _ZN34_INTERNAL_c278ad16_4_k_cu_38e401f24cuda3std3__419piecewise_constructE)
_ZN34_INTERNAL_c278ad16_4_k_cu_38e401f24cuda3std3__419piecewise_constructE:
	.zero		1
	.type		_ZN34_INTERNAL_c278ad16_4_k_cu_38e401f24cuda3std6ranges3__45__cpo5cdataE,@object
	.size		_ZN34_INTERNAL_c278ad16_4_k_cu_38e401f24cuda3std6ranges3__45__cpo5cdataE,(_ZN34_INTERNAL_c278ad16_4_k_cu_38e401f26thrust24THRUST_300001_SM_1000_NS12placeholders2_2E - _ZN34_INTERNAL_c278ad16_4_k_cu_38e401f24cuda3std6ranges3__45__cpo5cdataE)
_ZN34_INTERNAL_c278ad16_4_k_cu_38e401f24cuda3std6ranges3__45__cpo5cdataE:
	.zero		1
	.type		_ZN34_INTERNAL_c278ad16_4_k_cu_38e401f26thrust24THRUST_300001_SM_1000_NS12placeholders2_2E,@object
	.size		_ZN34_INTERNAL_c278ad16_4_k_cu_38e401f26thrust24THRUST_300001_SM_1000_NS12placeholders2_2E,(_ZN34_INTERNAL_c278ad16_4_k_cu_38e401f24cuda3std3__45__cpo3endE - _ZN34_INTERNAL_c278ad16_4_k_cu_38e401f26thrust24THRUST_300001_SM_1000_NS12placeholders2_2E)
_ZN34_INTERNAL_c278ad16_4_k_cu_38e401f26thrust24THRUST_300001_SM_1000_NS12placeholders2_2E:
	.zero		1
	.type		_ZN34_INTERNAL_c278ad16_4_k_cu_38e401f24cuda3std3__45__cpo3endE,@object
	.size		_ZN34_INTERNAL_c278ad16_4_k_cu_38e401f24cuda3std3__45__cpo3endE,(_ZN34_INTERNAL_c278ad16_4_k_cu_38e401f24cuda3std6ranges3__45__cpo3endE - _ZN34_INTERNAL_c278ad16_4_k_cu_38e401f24cuda3std3__45__cpo3endE)
_ZN34_INTERNAL_c278ad16_4_k_cu_38e401f24cuda3std3__45__cpo3endE:
	.zero		1
	.type		_ZN34_INTERNAL_c278ad16_4_k_cu_38e401f24cuda3std6ranges3__45__cpo3endE,@object
	.size		_ZN34_INTERNAL_c278ad16_4_k_cu_38e401f24cuda3std6ranges3__45__cpo3endE,(_ZN34_INTERNAL_c278ad16_4_k_cu_38e401f26thrust24THRUST_300001_SM_1000_NS12placeholders2_6E - _ZN34_INTERNAL_c278ad16_4_k_cu_38e401f24cuda3std6ranges3__45__cpo3endE)
_ZN34_INTERNAL_c278ad16_4_k_cu_38e401f24cuda3std6ranges3__45__cpo3endE:
	.zero		1
	.type		_ZN34_INTERNAL_c278ad16_4_k_cu_38e401f26thrust24THRUST_300001_SM_1000_NS12placeholders2_6E,@object
	.size		_ZN34_INTERNAL_c278ad16_4_k_cu_38e401f26thrust24THRUST_300001_SM_1000_NS12placeholders2_6E,(_ZN34_INTERNAL_c278ad16_4_k_cu_38e401f24cuda3std3__45__cpo4rendE - _ZN34_INTERNAL_c278ad16_4_k_cu_38e401f26thrust24THRUST_300001_SM_1000_NS12placeholders2_6E)
_ZN34_INTERNAL_c278ad16_4_k_cu_38e401f26thrust24THRUST_300001_SM_1000_NS12placeholders2_6E:
	.zero		1
	.type		_ZN34_INTERNAL_c278ad16_4_k_cu_38e401f24cuda3std3__45__cpo4rendE,@object
	.size		_ZN34_INTERNAL_c278ad16_4_k_cu_38e401f24cuda3std3__45__cpo4rendE,(_ZN34_INTERNAL_c278ad16_4_k_cu_38e401f24cuda3std6ranges3__45__cpo9iter_swapE - _ZN34_INTERNAL_c278ad16_4_k_cu_38e401f24cuda3std3__45__cpo4rendE)
_ZN34_INTERNAL_c278ad16_4_k_cu_38e401f24cuda3std3__45__cpo4rendE:
	.zero		1
	.type		_ZN34_INTERNAL_c278ad16_4_k_cu_38e401f24cuda3std6ranges3__45__cpo9iter_swapE,@object
	.size		_ZN34_INTERNAL_c278ad16_4_k_cu_38e401f24cuda3std6ranges3__45__cpo9iter_swapE,(_ZN34_INTERNAL_c278ad16_4_k_cu_38e401f24cuda3std3__48unexpectE - _ZN34_INTERNAL_c278ad16_4_k_cu_38e401f24cuda3std6ranges3__45__cpo9iter_swapE)
_ZN34_INTERNAL_c278ad16_4_k_cu_38e401f24cuda3std6ranges3__45__cpo9iter_swapE:
	.zero		1
	.type		_ZN34_INTERNAL_c278ad16_4_k_cu_38e401f24cuda3std3__48unexpectE,@object
	.size		_ZN34_INTERNAL_c278ad16_4_k_cu_38e401f24cuda3std3__48unexpectE,(_ZN34_INTERNAL_c278ad16_4_k_cu_38e401f26thrust24THRUST_300001_SM_1000_NS8cuda_cub3parE - _ZN34_INTERNAL_c278ad16_4_k_cu_38e401f24cuda3std3__48unexpectE)
_ZN34_INTERNAL_c278ad16_4_k_cu_38e401f24cuda3std3__48unexpectE:
	.zero		1
	.type		_ZN34_INTERNAL_c278ad16_4_k_cu_38e401f26thrust24THRUST_300001_SM_1000_NS8cuda_cub3parE,@object
	.size		_ZN34_INTERNAL_c278ad16_4_k_cu_38e401f26thrust24THRUST_300001_SM_1000_NS8cuda_cub3parE,(_ZN34_INTERNAL_c278ad16_4_k_cu_38e401f26thrust24THRUST_300001_SM_1000_NS12placeholders2_4E - _ZN34_INTERNAL_c278ad16_4_k_cu_38e401f26thrust24THRUST_300001_SM_1000_NS8cuda_cub3parE)
_ZN34_INTERNAL_c278ad16_4_k_cu_38e401f26thrust24THRUST_300001_SM_1000_NS8cuda_cub3parE:
	.zero		1
	.type		_ZN34_INTERNAL_c278ad16_4_k_cu_38e401f26thrust24THRUST_300001_SM_1000_NS12placeholders2_4E,@object
	.size		_ZN34_INTERNAL_c278ad16_4_k_cu_38e401f26thrust24THRUST_300001_SM_1000_NS12placeholders2_4E,(_ZN34_INTERNAL_c278ad16_4_k_cu_38e401f24cuda3std3__45__cpo4cendE - _ZN34_INTERNAL_c278ad16_4_k_cu_38e401f26thrust24THRUST_300001_SM_1000_NS12placeholders2_4E)
_ZN34_INTERNAL_c278ad16_4_k_cu_38e401f26thrust24THRUST_300001_SM_1000_NS12placeholders2_4E:
	.zero		1
	.type		_ZN34_INTERNAL_c278ad16_4_k_cu_38e401f24cuda3std3__45__cpo4cendE,@object
	.size		_ZN34_INTERNAL_c278ad16_4_k_cu_38e401f24cuda3std3__45__cpo4cendE,(_ZN34_INTERNAL_c278ad16_4_k_cu_38e401f24cuda3std6ranges3__45__cpo4cendE - _ZN34_INTERNAL_c278ad16_4_k_cu_38e401f24cuda3std3__45__cpo4cendE)
_ZN34_INTERNAL_c278ad16_4_k_cu_38e401f24cuda3std3__45__cpo4cendE:
	.zero		1
	.type		_ZN34_INTERNAL_c278ad16_4_k_cu_38e401f24cuda3std6ranges3__45__cpo4cendE,@object
	.size		_ZN34_INTERNAL_c278ad16_4_k_cu_38e401f24cuda3std6ranges3__45__cpo4cendE,(_ZN34_INTERNAL_c278ad16_4_k_cu_38e401f24cuda3std3__420unreachable_sentinelE - _ZN34_INTERNAL_c278ad16_4_k_cu_38e401f24cuda3std6ranges3__45__cpo4cendE)
_ZN34_INTERNAL_c278ad16_4_k_cu_38e401f24cuda3std6ranges3__45__cpo4cendE:
	.zero		1
	.type		_ZN34_INTERNAL_c278ad16_4_k_cu_38e401f24cuda3std3__420unreachable_sentinelE,@object
	.size		_ZN34_INTERNAL_c278ad16_4_k_cu_38e401f24cuda3std3__420unreachable_sentinelE,(_ZN34_INTERNAL_c278ad16_4_k_cu_38e401f24cuda3std6ranges3__45__cpo5ssizeE - _ZN34_INTERNAL_c278ad16_4_k_cu_38e401f24cuda3std3__420unreachable_sentinelE)
_ZN34_INTERNAL_c278ad16_4_k_cu_38e401f24cuda3std3__420unreachable_sentinelE:
	.zero		1
	.type		_ZN34_INTERNAL_c278ad16_4_k_cu_38e401f24cuda3std6ranges3__45__cpo5ssizeE,@object
	.size		_ZN34_INTERNAL_c278ad16_4_k_cu_38e401f24cuda3std6ranges3__45__cpo5ssizeE,(_ZN34_INTERNAL_c278ad16_4_k_cu_38e401f26thrust24THRUST_300001_SM_1000_NS12placeholders2_8E - _ZN34_INTERNAL_c278ad16_4_k_cu_38e401f24cuda3std6ranges3__45__cpo5ssizeE)
_ZN34_INTERNAL_c278ad16_4_k_cu_38e401f24cuda3std6ranges3__45__cpo5ssizeE:
	.zero		1
	.type		_ZN34_INTERNAL_c278ad16_4_k_cu_38e401f26thrust24THRUST_300001_SM_1000_NS12placeholders2_8E,@object
	.size		_ZN34_INTERNAL_c278ad16_4_k_cu_38e401f26thrust24THRUST_300001_SM_1000_NS12placeholders2_8E,(_ZN34_INTERNAL_c278ad16_4_k_cu_38e401f24cuda3std3__45__cpo5crendE - _ZN34_INTERNAL_c278ad16_4_k_cu_38e401f26thrust24THRUST_300001_SM_1000_NS12placeholders2_8E)
_ZN34_INTERNAL_c278ad16_4_k_cu_38e401f26thrust24THRUST_300001_SM_1000_NS12placeholders2_8E:
	.zero		1
	.type		_ZN34_INTERNAL_c278ad16_4_k_cu_38e401f24cuda3std3__45__cpo5crendE,@object
	.size		_ZN34_INTERNAL_c278ad16_4_k_cu_38e401f24cuda3std3__45__cpo5crendE,(_ZN34_INTERNAL_c278ad16_4_k_cu_38e401f24cuda3std6ranges3__45__cpo4prevE - _ZN34_INTERNAL_c278ad16_4_k_cu_38e401f24cuda3std3__45__cpo5crendE)
_ZN34_INTERNAL_c278ad16_4_k_cu_38e401f24cuda3std3__45__cpo5crendE:
	.zero		1
	.type		_ZN34_INTERNAL_c278ad16_4_k_cu_38e401f24cuda3std6ranges3__45__cpo4prevE,@object
	.size		_ZN34_INTERNAL_c278ad16_4_k_cu_38e401f24cuda3std6ranges3__45__cpo4prevE,(_ZN34_INTERNAL_c278ad16_4_k_cu_38e401f24cuda3std6ranges3__45__cpo9iter_moveE - _ZN34_INTERNAL_c278ad16_4_k_cu_38e401f24cuda3std6ranges3__45__cpo4prevE)
_ZN34_INTERNAL_c278ad16_4_k_cu_38e401f24cuda3std6ranges3__45__cpo4prevE:
	.zero		1
	.type		_ZN34_INTERNAL_c278ad16_4_k_cu_38e401f24cuda3std6ranges3__45__cpo9iter_moveE,@object
	.size		_ZN34_INTERNAL_c278ad16_4_k_cu_38e401f24cuda3std6ranges3__45__cpo9iter_moveE,(_ZN34_INTERNAL_c278ad16_4_k_cu_38e401f26thrust24THRUST_300001_SM_1000_NS6system6detail10sequential3seqE - _ZN34_INTERNAL_c278ad16_4_k_cu_38e401f24cuda3std6ranges3__45__cpo9iter_moveE)
_ZN34_INTERNAL_c278ad16_4_k_cu_38e401f24cuda3std6ranges3__45__cpo9iter_moveE:
	.zero		1
	.type		_ZN34_INTERNAL_c278ad16_4_k_cu_38e401f26thrust24THRUST_300001_SM_1000_NS6system6detail10sequential3seqE,@object
	.size		_ZN34_INTERNAL_c278ad16_4_k_cu_38e401f26thrust24THRUST_300001_SM_1000_NS6system6detail10sequential3seqE,(.L_31 - _ZN34_INTERNAL_c278ad16_4_k_cu_38e401f26thrust24THRUST_300001_SM_1000_NS6system6detail10sequential3seqE)
_ZN34_INTERNAL_c278ad16_4_k_cu_38e401f26thrust24THRUST_300001_SM_1000_NS6system6detail10sequential3seqE:
	.zero		1
.L_31:


//--------------------- .nv.constant0._ZN3cub18CUB_300001_SM_10006detail11EmptyKernelIvEEvv --------------------------
	.section	.nv.constant0._ZN3cub18CUB_300001_SM_10006detail11EmptyKernelIvEEvv,"a",@progbits
	.sectionflags	@""
	.align	4
.nv.constant0._ZN3cub18CUB_300001_SM_10006detail11EmptyKernelIvEEvv:
	.zero		896


//--------------------- .nv.constant0._Z33compute_paired_concordance_kernelPKjS0_PKbPjP24PairedReadClassificationi20ClassificationParams --------------------------
	.section	.nv.constant0._Z33compute_paired_concordance_kernelPKjS0_PKbPjP24PairedReadClassificationi20ClassificationParams,"a",@progbits
	.sectionflags	@""
	.align	4
.nv.constant0._Z33compute_paired_concordance_kernelPKjS0_PKbPjP24PairedReadClassificationi20ClassificationParams:
	.zero		980


//--------------------- .nv.constant0._Z28classify_paired_reads_kernelPKcS0_PKjS2_S2_S2_PKbPK19GPUCompactHashTablePK12TaxonomyNodeS2_PjSB_SB_P24PairedReadClassificationi20ClassificationParams --------------------------
	.section	.nv.constant0._Z28classify_paired_reads_kernelPKcS0_PKjS2_S2_S2_PKbPK19GPUCompactHashTablePK12TaxonomyNodeS2_PjSB_SB_P24PairedReadClassificationi20ClassificationParams,"a",@progbits
	.sectionflags	@""
	.align	4
.nv.constant0._Z28classify_paired_reads_kernelPKcS0_PKjS2_S2_S2_PKbPK19GPUCompactHashTablePK12TaxonomyNodeS2_PjSB_SB_P24PairedReadClassificationi20ClassificationParams:
	.zero		1052


//--------------------- SYMBOLS --------------------------

	.type		.nv.reservedSmem.offset0,@object
	.size		.nv.reservedSmem.offset0,0x4
